// auto-generated by cutlass_sweep.epilogue — config: {"arch": "sm_90", "cluster_m": 2, "cluster_n": 1, "dtype": "fp16", "fusion": "lincomb", "tile_k": 64, "tile_m": 128, "tile_n": 256}
#include "cutlass/cutlass.h"
#include "cutlass/gemm/collective/collective_builder.hpp"
#include "cutlass/gemm/device/gemm_universal_adapter.h"
#include "cutlass/gemm/kernel/gemm_universal.hpp"
#include "cutlass/epilogue/collective/collective_builder.hpp"
#include "cutlass/epilogue/fusion/operations.hpp"
#include "cutlass/epilogue/thread/activation.h"

using Elem = cutlass::half_t;
using Acc  = float;
using TileShape    = cute::Shape<cute::_128, cute::_256, cute::_64>;
using ClusterShape = cute::Shape<cute::_2, cute::_1, cute::_1>;
using FusionOp     = cutlass::epilogue::fusion::LinearCombination<Elem, Acc>;

using CollectiveEpilogue = typename cutlass::epilogue::collective::CollectiveBuilder<
    cutlass::arch::Sm90, cutlass::arch::OpClassTensorOp,
    TileShape, ClusterShape,
    cutlass::epilogue::collective::EpilogueTileAuto,
    Acc, Acc,
    Elem, cutlass::layout::RowMajor, 128 / cutlass::sizeof_bits<Elem>::value,
    Elem, cutlass::layout::RowMajor, 128 / cutlass::sizeof_bits<Elem>::value,
    cutlass::epilogue::TmaWarpSpecializedCooperative,
    FusionOp
  >::CollectiveOp;

using CollectiveMainloop = typename cutlass::gemm::collective::CollectiveBuilder<
    cutlass::arch::Sm90, cutlass::arch::OpClassTensorOp,
    Elem, cutlass::layout::RowMajor, 128 / cutlass::sizeof_bits<Elem>::value,
    Elem, cutlass::layout::ColumnMajor, 128 / cutlass::sizeof_bits<Elem>::value,
    Acc,
    TileShape, ClusterShape,
    cutlass::gemm::collective::StageCountAutoCarveout<
        static_cast<int>(sizeof(typename CollectiveEpilogue::SharedStorage))>,
    cutlass::gemm::KernelTmaWarpSpecializedCooperative
  >::CollectiveOp;

using GemmKernel = cutlass::gemm::kernel::GemmUniversal<
    cute::Shape<int,int,int,int>, CollectiveMainloop, CollectiveEpilogue>;
using Gemm = cutlass::gemm::device::GemmUniversalAdapter<GemmKernel>;

auto* _anchor = &cutlass::device_kernel<GemmKernel>;


// ===== COMPILED SASS (sm_90a) =====

	.target	sm_90a

	.elftype	@"ET_EXEC"


//--------------------- .note.nv.tkinfo           --------------------------
	.section	.note.nv.tkinfo,"",@"SHT_NOTE"
	.sectionflags	@"SHF_NOTE_NV_TKINFO"
	.tkinfo
        /*0018*/ 	.word	0x00000002
        /*0030*/ 	.string	""
        /*0030*/ 	.string	"ptxas"
        /*0030*/ 	.string	"Cuda compilation tools, release 13.0, V13.0.88"
        /*0030*/ 	.string	"Build cuda_13.0.r13.0/compiler.36424714_0"
        /*0030*/ 	.string	"-arch sm_90a -m 64 "



//--------------------- .note.nv.cuinfo           --------------------------
	.section	.note.nv.cuinfo,"",@"SHT_NOTE"
	.sectionflags	@"SHF_NOTE_NV_CUINFO"
        /*0018*/ 	.short	0x0002
        /*001a*/ 	.short	0x005a
        /*001c*/ 	.short	0x0082
	.zero		2


//--------------------- .nv.info                  --------------------------
	.section	.nv.info,"",@"SHT_CUDA_INFO"
	.align	4


	//----- nvinfo : EIATTR_REGCOUNT
	.align		4
        /*0000*/ 	.byte	0x04, 0x2f
        /*0002*/ 	.short	(.L_18 - .L_17)
	.align		4
.L_17:
        /*0004*/ 	.word	index@(_ZN7cutlass13device_kernelINS_4gemm6kernel13GemmUniversalIN4cute5tupleIJiiiiEEENS1_10collective13CollectiveMmaINS1_34MainloopSm90TmaGmmaWarpSpecializedILi4ENS5_IJNS4_1CILi2EEENSA_ILi1EEESC_EEENS1_35KernelTmaWarpSpecializedCooperativeEEENS5_IJNSA_ILi128EEENSA_ILi256EEENSA_ILi64EEEEEENS_6half_tENS5_IJlSC_lEEESK_SL_NS4_8TiledMMAINS4_8MMA_AtomIJNS4_4SM904GMMA26MMA_64x256x16_F32F16F16_SSILNSP_5MajorE0ELSR_0ELNSP_7ScaleInE1ELSS_1EEEEEENS4_6LayoutISD_NS5_IJSC_NSA_ILi0EEESW_EEEEENS5_IJNS4_10UnderscoreESZ_SZ_EEEEENS4_13SM90_TMA_LOADENS4_14ComposedLayoutINS4_7SwizzleILi3ELi4ELi3EEENS4_18smem_ptr_flag_bitsILi16EEENSV_INS5_IJNSA_ILi8EEESI_EEENS5_IJSI_SC_EEEEEEEvNS4_8identityENS4_23SM90_TMA_LOAD_MULTICASTES1C_vS1D_EENS_8epilogue10collective18CollectiveEpilogueINS1G_22Sm90TmaWarpSpecializedILi4ELi2ELi16ELb1ELb0EEEJSJ_NS5_IJSG_NSA_ILi32EEEEEESK_SL_SK_SL_NS1G_6fusion15FusionCallbacksIS1K_NS1N_17LinearCombinationISK_fSK_fLNS_15FloatRoundStyleE2EEESJ_S1M_JEEES12_NS13_INS14_ILi2ELi4ELi3EEES17_NSV_INS5_IJS18_S1L_EEENS5_IJS1L_SC_EEEEEEENS4_17SM75_U32x4_LDSM_NENS4_14SM90_TMA_STOREES1X_NS4_17SM90_U32x4_STSM_NENS4_9Copy_AtomIJS20_SK_EEEvEEEvvEEEEvNT_6ParamsE)
        /*0008*/ 	.word	0x000000a8


	//----- nvinfo : EIATTR_FRAME_SIZE
	.align		4
.L_18:
        /*000c*/ 	.byte	0x04, 0x11
        /*000e*/ 	.short	(.L_20 - .L_19)
	.align		4
.L_19:
        /*0010*/ 	.word	index@(_ZN7cutlass13device_kernelINS_4gemm6kernel13GemmUniversalIN4cute5tupleIJiiiiEEENS1_10collective13CollectiveMmaINS1_34MainloopSm90TmaGmmaWarpSpecializedILi4ENS5_IJNS4_1CILi2EEENSA_ILi1EEESC_EEENS1_35KernelTmaWarpSpecializedCooperativeEEENS5_IJNSA_ILi128EEENSA_ILi256EEENSA_ILi64EEEEEENS_6half_tENS5_IJlSC_lEEESK_SL_NS4_8TiledMMAINS4_8MMA_AtomIJNS4_4SM904GMMA26MMA_64x256x16_F32F16F16_SSILNSP_5MajorE0ELSR_0ELNSP_7ScaleInE1ELSS_1EEEEEENS4_6LayoutISD_NS5_IJSC_NSA_ILi0EEESW_EEEEENS5_IJNS4_10UnderscoreESZ_SZ_EEEEENS4_13SM90_TMA_LOADENS4_14ComposedLayoutINS4_7SwizzleILi3ELi4ELi3EEENS4_18smem_ptr_flag_bitsILi16EEENSV_INS5_IJNSA_ILi8EEESI_EEENS5_IJSI_SC_EEEEEEEvNS4_8identityENS4_23SM90_TMA_LOAD_MULTICASTES1C_vS1D_EENS_8epilogue10collective18CollectiveEpilogueINS1G_22Sm90TmaWarpSpecializedILi4ELi2ELi16ELb1ELb0EEEJSJ_NS5_IJSG_NSA_ILi32EEEEEESK_SL_SK_SL_NS1G_6fusion15FusionCallbacksIS1K_NS1N_17LinearCombinationISK_fSK_fLNS_15FloatRoundStyleE2EEESJ_S1M_JEEES12_NS13_INS14_ILi2ELi4ELi3EEES17_NSV_INS5_IJS18_S1L_EEENS5_IJS1L_SC_EEEEEEENS4_17SM75_U32x4_LDSM_NENS4_14SM90_TMA_STOREES1X_NS4_17SM90_U32x4_STSM_NENS4_9Copy_AtomIJS20_SK_EEEvEEEvvEEEEvNT_6ParamsE)
        /*0014*/ 	.word	0x00000000


	//----- nvinfo : EIATTR_MIN_STACK_SIZE
	.align		4
.L_20:
        /*0018*/ 	.byte	0x04, 0x12
        /*001a*/ 	.short	(.L_22 - .L_21)
	.align		4
.L_21:
        /*001c*/ 	.word	index@(_ZN7cutlass13device_kernelINS_4gemm6kernel13GemmUniversalIN4cute5tupleIJiiiiEEENS1_10collective13CollectiveMmaINS1_34MainloopSm90TmaGmmaWarpSpecializedILi4ENS5_IJNS4_1CILi2EEENSA_ILi1EEESC_EEENS1_35KernelTmaWarpSpecializedCooperativeEEENS5_IJNSA_ILi128EEENSA_ILi256EEENSA_ILi64EEEEEENS_6half_tENS5_IJlSC_lEEESK_SL_NS4_8TiledMMAINS4_8MMA_AtomIJNS4_4SM904GMMA26MMA_64x256x16_F32F16F16_SSILNSP_5MajorE0ELSR_0ELNSP_7ScaleInE1ELSS_1EEEEEENS4_6LayoutISD_NS5_IJSC_NSA_ILi0EEESW_EEEEENS5_IJNS4_10UnderscoreESZ_SZ_EEEEENS4_13SM90_TMA_LOADENS4_14ComposedLayoutINS4_7SwizzleILi3ELi4ELi3EEENS4_18smem_ptr_flag_bitsILi16EEENSV_INS5_IJNSA_ILi8EEESI_EEENS5_IJSI_SC_EEEEEEEvNS4_8identityENS4_23SM90_TMA_LOAD_MULTICASTES1C_vS1D_EENS_8epilogue10collective18CollectiveEpilogueINS1G_22Sm90TmaWarpSpecializedILi4ELi2ELi16ELb1ELb0EEEJSJ_NS5_IJSG_NSA_ILi32EEEEEESK_SL_SK_SL_NS1G_6fusion15FusionCallbacksIS1K_NS1N_17LinearCombinationISK_fSK_fLNS_15FloatRoundStyleE2EEESJ_S1M_JEEES12_NS13_INS14_ILi2ELi4ELi3EEES17_NSV_INS5_IJS18_S1L_EEENS5_IJS1L_SC_EEEEEEENS4_17SM75_U32x4_LDSM_NENS4_14SM90_TMA_STOREES1X_NS4_17SM90_U32x4_STSM_NENS4_9Copy_AtomIJS20_SK_EEEvEEEvvEEEEvNT_6ParamsE)
        /*0020*/ 	.word	0x00000000
.L_22:


//--------------------- .nv.compat                --------------------------
	.section	.nv.compat,"",@"SHT_CUDA_COMPAT_INFO"
	.align	4
        /*0000*/ 	.byte	0x02, 0x09, 0x01, 0x00, 0x02, 0x02, 0x04, 0x00, 0x02, 0x05, 0x05, 0x00, 0x03, 0x07, 0x01, 0x01
        /*0010*/ 	.byte	0x02, 0x03, 0x01, 0x00, 0x02, 0x06, 0x01, 0x00, 0x04, 0x0b, 0x08, 0x00, 0x00, 0x00, 0x00, 0x00
        /*0020*/ 	.byte	0x00, 0x00, 0x00, 0x00


//--------------------- .nv.info._ZN7cutlass13device_kernelINS_4gemm6kernel13GemmUniversalIN4cute5tupleIJiiiiEEENS1_10collective13CollectiveMmaINS1_34MainloopSm90TmaGmmaWarpSpecializedILi4ENS5_IJNS4_1CILi2EEENSA_ILi1EEESC_EEENS1_35KernelTmaWarpSpecializedCooperativeEEENS5_IJNSA_ILi128EEENSA_ILi256EEENSA_ILi64EEEEEENS_6half_tENS5_IJlSC_lEEESK_SL_NS4_8TiledMMAINS4_8MMA_AtomIJNS4_4SM904GMMA26MMA_64x256x16_F32F16F16_SSILNSP_5MajorE0ELSR_0ELNSP_7ScaleInE1ELSS_1EEEEEENS4_6LayoutISD_NS5_IJSC_NSA_ILi0EEESW_EEEEENS5_IJNS4_10UnderscoreESZ_SZ_EEEEENS4_13SM90_TMA_LOADENS4_14ComposedLayoutINS4_7SwizzleILi3ELi4ELi3EEENS4_18smem_ptr_flag_bitsILi16EEENSV_INS5_IJNSA_ILi8EEESI_EEENS5_IJSI_SC_EEEEEEEvNS4_8identityENS4_23SM90_TMA_LOAD_MULTICASTES1C_vS1D_EENS_8epilogue10collective18CollectiveEpilogueINS1G_22Sm90TmaWarpSpecializedILi4ELi2ELi16ELb1ELb0EEEJSJ_NS5_IJSG_NSA_ILi32EEEEEESK_SL_SK_SL_NS1G_6fusion15FusionCallbacksIS1K_NS1N_17LinearCombinationISK_fSK_fLNS_15FloatRoundStyleE2EEESJ_S1M_JEEES12_NS13_INS14_ILi2ELi4ELi3EEES17_NSV_INS5_IJS18_S1L_EEENS5_IJS1L_SC_EEEEEEENS4_17SM75_U32x4_LDSM_NENS4_14SM90_TMA_STOREES1X_NS4_17SM90_U32x4_STSM_NENS4_9Copy_AtomIJS20_SK_EEEvEEEvvEEEEvNT_6ParamsE --------------------------
	.section	.nv.info._ZN7cutlass13device_kernelINS_4gemm6kernel13GemmUniversalIN4cute5tupleIJiiiiEEENS1_10collective13CollectiveMmaINS1_34MainloopSm90TmaGmmaWarpSpecializedILi4ENS5_IJNS4_1CILi2EEENSA_ILi1EEESC_EEENS1_35KernelTmaWarpSpecializedCooperativeEEENS5_IJNSA_ILi128EEENSA_ILi256EEENSA_ILi64EEEEEENS_6half_tENS5_IJlSC_lEEESK_SL_NS4_8TiledMMAINS4_8MMA_AtomIJNS4_4SM904GMMA26MMA_64x256x16_F32F16F16_SSILNSP_5MajorE0ELSR_0ELNSP_7ScaleInE1ELSS_1EEEEEENS4_6LayoutISD_NS5_IJSC_NSA_ILi0EEESW_EEEEENS5_IJNS4_10UnderscoreESZ_SZ_EEEEENS4_13SM90_TMA_LOADENS4_14ComposedLayoutINS4_7SwizzleILi3ELi4ELi3EEENS4_18smem_ptr_flag_bitsILi16EEENSV_INS5_IJNSA_ILi8EEESI_EEENS5_IJSI_SC_EEEEEEEvNS4_8identityENS4_23SM90_TMA_LOAD_MULTICASTES1C_vS1D_EENS_8epilogue10collective18CollectiveEpilogueINS1G_22Sm90TmaWarpSpecializedILi4ELi2ELi16ELb1ELb0EEEJSJ_NS5_IJSG_NSA_ILi32EEEEEESK_SL_SK_SL_NS1G_6fusion15FusionCallbacksIS1K_NS1N_17LinearCombinationISK_fSK_fLNS_15FloatRoundStyleE2EEESJ_S1M_JEEES12_NS13_INS14_ILi2ELi4ELi3EEES17_NSV_INS5_IJS18_S1L_EEENS5_IJS1L_SC_EEEEEEENS4_17SM75_U32x4_LDSM_NENS4_14SM90_TMA_STOREES1X_NS4_17SM90_U32x4_STSM_NENS4_9Copy_AtomIJS20_SK_EEEvEEEvvEEEEvNT_6ParamsE,"",@"SHT_CUDA_INFO"
	.sectionflags	@""
	.align	4


	//----- nvinfo : EIATTR_CUDA_API_VERSION
	.align		4
        /*0000*/ 	.byte	0x04, 0x37
        /*0002*/ 	.short	(.L_24 - .L_23)
.L_23:
        /*0004*/ 	.word	0x00000082


	//----- nvinfo : EIATTR_KPARAM_INFO
	.align		4
.L_24:
        /*0008*/ 	.byte	0x04, 0x17
        /*000a*/ 	.short	(.L_26 - .L_25)
.L_25:
        /*000c*/ 	.word	0x00000000
        /*0010*/ 	.short	0x0000
        /*0012*/ 	.short	0x0070
        /*0014*/ 	.byte	0x00, 0xf0, 0x01, 0x1c


	//----- nvinfo : EIATTR_SPARSE_MMA_MASK
	.align		4
.L_26:
        /*0018*/ 	.byte	0x03, 0x50
        /*001a*/ 	.short	0x0000


	//----- nvinfo : EIATTR_MAXREG_COUNT
	.align		4
        /*001c*/ 	.byte	0x03, 0x1b
        /*001e*/ 	.short	0x00a8


	//----- nvinfo : EIATTR_NUM_BARRIERS
	.align		4
        /*0020*/ 	.byte	0x02, 0x4c
        /*0022*/ 	.byte	0x02
	.zero		1


	//----- nvinfo : EIATTR_EXTERNS
	.align		4
        /*0024*/ 	.byte	0x04, 0x0f
        /*0026*/ 	.short	(.L_28 - .L_27)


	//   ....[0]....
	.align		4
.L_27:
        /*0028*/ 	.word	index@(__assertfail)


	//----- nvinfo : EIATTR_MERCURY_ISA_VERSION
	.align		4
.L_28:
        /*002c*/ 	.byte	0x03, 0x5f
        /*002e*/ 	.short	0x0101


	//----- nvinfo : EIATTR_INT_WARP_WIDE_INSTR_OFFSETS
	.align		4
        /*0030*/ 	.byte	0x04, 0x31
        /*0032*/ 	.short	(.L_30 - .L_29)


	//   ....[0]....
.L_29:
        /*0034*/ 	.word	0x00000950


	//   ....[1]....
        /*0038*/ 	.word	0x00000960


	//   ....[2]....
        /*003c*/ 	.word	0x00000ae0


	//   ....[3]....
        /*0040*/ 	.word	0x00002190


	//----- nvinfo : EIATTR_COOP_GROUP_MASK_REGIDS
	.align		4
.L_30:
        /*0044*/ 	.byte	0x04, 0x29
        /*0046*/ 	.short	(.L_32 - .L_31)


	//   ....[0]....
.L_31:
        /*0048*/ 	.word	0xffffffff


	//   ....[1]....
        /*004c*/ 	.word	0xffffffff


	//   ....[2]....
        /*0050*/ 	.word	0xffffffff


	//   ....[3]....
        /*0054*/ 	.word	0xffffffff


	//   ....[4]....
        /*0058*/ 	.word	0xffffffff


	//   ....[5]....
        /*005c*/ 	.word	0xffffffff


	//   ....[6]....
        /*0060*/ 	.word	0xffffffff


	//----- nvinfo : EIATTR_COOP_GROUP_INSTR_OFFSETS
	.align		4
.L_32:
        /*0064*/ 	.byte	0x04, 0x28
        /*0066*/ 	.short	(.L_34 - .L_33)


	//   ....[0]....
.L_33:
        /*0068*/ 	.word	0x00000070


	//   ....[1]....
        /*006c*/ 	.word	0x00000080


	//   ....[2]....
        /*0070*/ 	.word	0x00000430


	//   ....[3]....
        /*0074*/ 	.word	0x000005c0


	//   ....[4]....
        /*0078*/ 	.word	0x00000770


	//   ....[5]....
        /*007c*/ 	.word	0x00000c80


	//   ....[6]....
        /*0080*/ 	.word	0x00001730


	//----- nvinfo : EIATTR_REG_RECONFIG
	.align		4
.L_34:
        /*0084*/ 	.byte	0x01, 0x54
	.zero		2


	//----- nvinfo : EIATTR_SYSCALL_OFFSETS
	.align		4
        /*0088*/ 	.byte	0x04, 0x46
        /*008a*/ 	.short	(.L_36 - .L_35)


	//   ....[0]....
.L_35:
        /*008c*/ 	.word	0x000018f0


	//   ....[1]....
        /*0090*/ 	.word	0x000023c0


	//   ....[2]....
        /*0094*/ 	.word	0x000024b0


	//----- nvinfo : EIATTR_MBARRIER_INSTR_OFFSETS
	.align		4
.L_36:
        /*0098*/ 	.byte	0x04, 0x39
        /*009a*/ 	.short	(.L_38 - .L_37)


	//   ....[0]....
.L_37:
        /*009c*/ 	.word	0x00000530
        /*00a0*/ 	.word	0x000000ff
        /*00a4*/ 	.word	0x00000000
        /*00a8*/ 	.short	0x0100
        /*00aa*/ 	.byte	0x08
	.zero		1


	//   ....[1]....
        /*00ac*/ 	.word	0x00000540
        /*00b0*/ 	.word	0x000000ff
        /*00b4*/ 	.word	0x00000020
        /*00b8*/ 	.short	0x0100
        /*00ba*/ 	.byte	0x08
	.zero		1


	//   ....[2]....
        /*00bc*/ 	.word	0x00000550
        /*00c0*/ 	.word	0x000000ff
        /*00c4*/ 	.word	0x00000008
        /*00c8*/ 	.short	0x0100
        /*00ca*/ 	.byte	0x08
	.zero		1


	//   ....[3]....
        /*00cc*/ 	.word	0x00000560
        /*00d0*/ 	.word	0x000000ff
        /*00d4*/ 	.word	0x00000028
        /*00d8*/ 	.short	0x0100
        /*00da*/ 	.byte	0x08
	.zero		1


	//   ....[4]....
        /*00dc*/ 	.word	0x00000570
        /*00e0*/ 	.word	0x000000ff
        /*00e4*/ 	.word	0x00000010
        /*00e8*/ 	.short	0x0100
        /*00ea*/ 	.byte	0x08
	.zero		1


	//   ....[5]....
        /*00ec*/ 	.word	0x00000580
        /*00f0*/ 	.word	0x000000ff
        /*00f4*/ 	.word	0x00000030
        /*00f8*/ 	.short	0x0100
        /*00fa*/ 	.byte	0x08
	.zero		1


	//   ....[6]....
        /*00fc*/ 	.word	0x00000590
        /*0100*/ 	.word	0x000000ff
        /*0104*/ 	.word	0x00000018
        /*0108*/ 	.short	0x0100
        /*010a*/ 	.byte	0x08
	.zero		1


	//   ....[7]....
        /*010c*/ 	.word	0x000005a0
        /*0110*/ 	.word	0x000000ff
        /*0114*/ 	.word	0x00000038
        /*0118*/ 	.short	0x0100
        /*011a*/ 	.byte	0x08
	.zero		1


	//   ....[8]....
        /*011c*/ 	.word	0x000006d0
        /*0120*/ 	.word	0x000000ff
        /*0124*/ 	.word	0x00000040
        /*0128*/ 	.short	0x0100
        /*012a*/ 	.byte	0x08
	.zero		1


	//   ....[9]....
        /*012c*/ 	.word	0x000006e0
        /*0130*/ 	.word	0x000000ff
        /*0134*/ 	.word	0x00000060
        /*0138*/ 	.short	0x0100
        /*013a*/ 	.byte	0x08
	.zero		1


	//   ....[10]....
        /*013c*/ 	.word	0x000006f0
        /*0140*/ 	.word	0x000000ff
        /*0144*/ 	.word	0x00000048
        /*0148*/ 	.short	0x0100
        /*014a*/ 	.byte	0x08
	.zero		1


	//   ....[11]....
        /*014c*/ 	.word	0x00000700
        /*0150*/ 	.word	0x000000ff
        /*0154*/ 	.word	0x00000068
        /*0158*/ 	.short	0x0100
        /*015a*/ 	.byte	0x08
	.zero		1


	//   ....[12]....
        /*015c*/ 	.word	0x00000710
        /*0160*/ 	.word	0x000000ff
        /*0164*/ 	.word	0x00000050
        /*0168*/ 	.short	0x0100
        /*016a*/ 	.byte	0x08
	.zero		1


	//   ....[13]....
        /*016c*/ 	.word	0x00000720
        /*0170*/ 	.word	0x000000ff
        /*0174*/ 	.word	0x00000070
        /*0178*/ 	.short	0x0100
        /*017a*/ 	.byte	0x08
	.zero		1


	//   ....[14]....
        /*017c*/ 	.word	0x00000730
        /*0180*/ 	.word	0x000000ff
        /*0184*/ 	.word	0x00000058
        /*0188*/ 	.short	0x0100
        /*018a*/ 	.byte	0x08
	.zero		1


	//   ....[15]....
        /*018c*/ 	.word	0x00000740
        /*0190*/ 	.word	0x000000ff
        /*0194*/ 	.word	0x00000078
        /*0198*/ 	.short	0x0100
        /*019a*/ 	.byte	0x08
	.zero		1


	//   ....[16]....
        /*019c*/ 	.word	0x00000b50
        /*01a0*/ 	.word	0x000000ff
        /*01a4*/ 	.word	0x00000080
        /*01a8*/ 	.short	0x0100
        /*01aa*/ 	.byte	0x06
	.zero		1


	//   ....[17]....
        /*01ac*/ 	.word	0x00000be0
        /*01b0*/ 	.word	0x000000ff
        /*01b4*/ 	.word	0x00000088
        /*01b8*/ 	.short	0x0100
        /*01ba*/ 	.byte	0x06
	.zero		1


	//   ....[18]....
        /*01bc*/ 	.word	0x00001970
        /*01c0*/ 	.word	0x00000003
        /*01c4*/ 	.word	0x00000000
        /*01c8*/ 	.short	0x010a
        /*01ca*/ 	.byte	0x3f
	.zero		1


	//   ....[19]....
        /*01cc*/ 	.word	0x000019b0
        /*01d0*/ 	.word	0x00000003
        /*01d4*/ 	.word	0x00000000
        /*01d8*/ 	.short	0x010a
        /*01da*/ 	.byte	0x3f
	.zero		1


	//   ....[20]....
        /*01dc*/ 	.word	0x00001d50
        /*01e0*/ 	.word	0x000000ff
        /*01e4*/ 	.word	0x00000000
        /*01e8*/ 	.short	0x010a
        /*01ea*/ 	.byte	0x04
	.zero		1


	//   ....[21]....
        /*01ec*/ 	.word	0x00001d90
        /*01f0*/ 	.word	0x000000ff
        /*01f4*/ 	.word	0x00000000
        /*01f8*/ 	.short	0x010a
        /*01fa*/ 	.byte	0x04
	.zero		1


	//   ....[22]....
        /*01fc*/ 	.word	0x00002020
        /*0200*/ 	.word	0x00000004
        /*0204*/ 	.word	0x00000000
        /*0208*/ 	.short	0x0101
        /*020a*/ 	.byte	0x3f
	.zero		1


	//   ....[23]....
        /*020c*/ 	.word	0x00002210
        /*0210*/ 	.word	0x00000000
        /*0214*/ 	.word	0x00000000
        /*0218*/ 	.short	0x0101
        /*021a*/ 	.byte	0x3f
	.zero		1


	//   ....[24]....
        /*021c*/ 	.word	0x000029b0
        /*0220*/ 	.word	0x000000ff
        /*0224*/ 	.word	0x00000040
        /*0228*/ 	.short	0x010a
        /*022a*/ 	.byte	0x35
	.zero		1


	//   ....[25]....
        /*022c*/ 	.word	0x000031b0
        /*0230*/ 	.word	0x000000ff
        /*0234*/ 	.word	0x00000000
        /*0238*/ 	.short	0x0101
        /*023a*/ 	.byte	0x04
	.zero		1


	//   ....[26]....
        /*023c*/ 	.word	0x000032a0
        /*0240*/ 	.word	0x0000000e
        /*0244*/ 	.word	0x00000040
        /*0248*/ 	.short	0x010a
        /*024a*/ 	.byte	0x3f
	.zero		1


	//   ....[27]....
        /*024c*/ 	.word	0x000038b0
        /*0250*/ 	.word	0x000000ff
        /*0254*/ 	.word	0x00000000
        /*0258*/ 	.short	0x0101
        /*025a*/ 	.byte	0x04
	.zero		1


	//   ....[28]....
        /*025c*/ 	.word	0x000039b0
        /*0260*/ 	.word	0x0000000c
        /*0264*/ 	.word	0x00000040
        /*0268*/ 	.short	0x010a
        /*026a*/ 	.byte	0x3f
	.zero		1


	//   ....[29]....
        /*026c*/ 	.word	0x00003ff0
        /*0270*/ 	.word	0x000000ff
        /*0274*/ 	.word	0x00000000
        /*0278*/ 	.short	0x0101
        /*027a*/ 	.byte	0x04
	.zero		1


	//   ....[30]....
        /*027c*/ 	.word	0x000040d0
        /*0280*/ 	.word	0x0000000d
        /*0284*/ 	.word	0x00000040
        /*0288*/ 	.short	0x010a
        /*028a*/ 	.byte	0x3f
	.zero		1


	//   ....[31]....
        /*028c*/ 	.word	0x00004730
        /*0290*/ 	.word	0x000000ff
        /*0294*/ 	.word	0x00000000
        /*0298*/ 	.short	0x0101
        /*029a*/ 	.byte	0x04
	.zero		1


	//   ....[32]....
        /*029c*/ 	.word	0x00004810
        /*02a0*/ 	.word	0x0000000d
        /*02a4*/ 	.word	0x00000040
        /*02a8*/ 	.short	0x010a
        /*02aa*/ 	.byte	0x3f
	.zero		1


	//   ....[33]....
        /*02ac*/ 	.word	0x00004e50
        /*02b0*/ 	.word	0x000000ff
        /*02b4*/ 	.word	0x00000000
        /*02b8*/ 	.short	0x0101
        /*02ba*/ 	.byte	0x04
	.zero		1


	//   ....[34]....
        /*02bc*/ 	.word	0x00004f30
        /*02c0*/ 	.word	0x0000000d
        /*02c4*/ 	.word	0x00000040
        /*02c8*/ 	.short	0x010a
        /*02ca*/ 	.byte	0x3f
	.zero		1


	//   ....[35]....
        /*02cc*/ 	.word	0x00005570
        /*02d0*/ 	.word	0x000000ff
        /*02d4*/ 	.word	0x00000000
        /*02d8*/ 	.short	0x0101
        /*02da*/ 	.byte	0x04
	.zero		1


	//   ....[36]....
        /*02dc*/ 	.word	0x00005650
        /*02e0*/ 	.word	0x0000000d
        /*02e4*/ 	.word	0x00000040
        /*02e8*/ 	.short	0x010a
        /*02ea*/ 	.byte	0x3f
	.zero		1


	//   ....[37]....
        /*02ec*/ 	.word	0x00005c90
        /*02f0*/ 	.word	0x000000ff
        /*02f4*/ 	.word	0x00000000
        /*02f8*/ 	.short	0x0101
        /*02fa*/ 	.byte	0x04
	.zero		1


	//   ....[38]....
        /*02fc*/ 	.word	0x00005d70
        /*0300*/ 	.word	0x0000000d
        /*0304*/ 	.word	0x00000040
        /*0308*/ 	.short	0x010a
        /*030a*/ 	.byte	0x3f
	.zero		1


	//   ....[39]....
        /*030c*/ 	.word	0x00006360
        /*0310*/ 	.word	0x000000ff
        /*0314*/ 	.word	0x00000000
        /*0318*/ 	.short	0x0101
        /*031a*/ 	.byte	0x04
	.zero		1


	//   ....[40]....
        /*031c*/ 	.word	0x00006d00
        /*0320*/ 	.word	0x000000ff
        /*0324*/ 	.word	0x00000000
        /*0328*/ 	.short	0x0101
        /*032a*/ 	.byte	0x04
	.zero		1


	//   ....[41]....
        /*032c*/ 	.word	0x00007320
        /*0330*/ 	.word	0x000000ff
        /*0334*/ 	.word	0x00000088
        /*0338*/ 	.short	0x010a
        /*033a*/ 	.byte	0x04
	.zero		1


	//   ....[42]....
        /*033c*/ 	.word	0x00007710
        /*0340*/ 	.word	0x000000ff
        /*0344*/ 	.word	0x00000060
        /*0348*/ 	.short	0x010a
        /*034a*/ 	.byte	0x0d
	.zero		1


	//   ....[43]....
        /*034c*/ 	.word	0x00007800
        /*0350*/ 	.word	0x000000ff
        /*0354*/ 	.word	0x00000040
        /*0358*/ 	.short	0x010b
        /*035a*/ 	.byte	0x0d
	.zero		1


	//   ....[44]....
        /*035c*/ 	.word	0x00007860
        /*0360*/ 	.word	0x000000ff
        /*0364*/ 	.word	0x00000000
        /*0368*/ 	.short	0x0101
        /*036a*/ 	.byte	0x10
	.zero		1


	//   ....[45]....
        /*036c*/ 	.word	0x00007890
        /*0370*/ 	.word	0x000000ff
        /*0374*/ 	.word	0x00000068
        /*0378*/ 	.short	0x010a
        /*037a*/ 	.byte	0x0d
	.zero		1


	//   ....[46]....
        /*037c*/ 	.word	0x000079a0
        /*0380*/ 	.word	0x000000ff
        /*0384*/ 	.word	0x00000048
        /*0388*/ 	.short	0x010b
        /*038a*/ 	.byte	0x0d
	.zero		1


	//   ....[47]....
        /*038c*/ 	.word	0x00007a00
        /*0390*/ 	.word	0x000000ff
        /*0394*/ 	.word	0x00000000
        /*0398*/ 	.short	0x0101
        /*039a*/ 	.byte	0x12
	.zero		1


	//   ....[48]....
        /*039c*/ 	.word	0x00007a30
        /*03a0*/ 	.word	0x000000ff
        /*03a4*/ 	.word	0x00000070
        /*03a8*/ 	.short	0x010a
        /*03aa*/ 	.byte	0x0d
	.zero		1


	//   ....[49]....
        /*03ac*/ 	.word	0x00007b40
        /*03b0*/ 	.word	0x000000ff
        /*03b4*/ 	.word	0x00000050
        /*03b8*/ 	.short	0x010b
        /*03ba*/ 	.byte	0x0d
	.zero		1


	//   ....[50]....
        /*03bc*/ 	.word	0x00007ba0
        /*03c0*/ 	.word	0x000000ff
        /*03c4*/ 	.word	0x00000000
        /*03c8*/ 	.short	0x0101
        /*03ca*/ 	.byte	0x1d
	.zero		1


	//   ....[51]....
        /*03cc*/ 	.word	0x00007bd0
        /*03d0*/ 	.word	0x000000ff
        /*03d4*/ 	.word	0x00000078
        /*03d8*/ 	.short	0x010a
        /*03da*/ 	.byte	0x0d
	.zero		1


	//   ....[52]....
        /*03dc*/ 	.word	0x00007ce0
        /*03e0*/ 	.word	0x000000ff
        /*03e4*/ 	.word	0x00000058
        /*03e8*/ 	.short	0x010b
        /*03ea*/ 	.byte	0x0d
	.zero		1


	//   ....[53]....
        /*03ec*/ 	.word	0x00007d40
        /*03f0*/ 	.word	0x000000ff
        /*03f4*/ 	.word	0x00000000
        /*03f8*/ 	.short	0x0101
        /*03fa*/ 	.byte	0x1e
	.zero		1


	//   ....[54]....
        /*03fc*/ 	.word	0x00007d80
        /*0400*/ 	.word	0x000000ff
        /*0404*/ 	.word	0x00000060
        /*0408*/ 	.short	0x010a
        /*040a*/ 	.byte	0x0d
	.zero		1


	//   ....[55]....
        /*040c*/ 	.word	0x00007e80
        /*0410*/ 	.word	0x000000ff
        /*0414*/ 	.word	0x00000040
        /*0418*/ 	.short	0x010b
        /*041a*/ 	.byte	0x0d
	.zero		1


	//   ....[56]....
        /*041c*/ 	.word	0x00007ec0
        /*0420*/ 	.word	0x000000ff
        /*0424*/ 	.word	0x00000000
        /*0428*/ 	.short	0x0101
        /*042a*/ 	.byte	0x10
	.zero		1


	//   ....[57]....
        /*042c*/ 	.word	0x00007ef0
        /*0430*/ 	.word	0x000000ff
        /*0434*/ 	.word	0x00000068
        /*0438*/ 	.short	0x010a
        /*043a*/ 	.byte	0x0d
	.zero		1


	//   ....[58]....
        /*043c*/ 	.word	0x00007ff0
        /*0440*/ 	.word	0x000000ff
        /*0444*/ 	.word	0x00000048
        /*0448*/ 	.short	0x010b
        /*044a*/ 	.byte	0x0d
	.zero		1


	//   ....[59]....
        /*044c*/ 	.word	0x00008030
        /*0450*/ 	.word	0x000000ff
        /*0454*/ 	.word	0x00000000
        /*0458*/ 	.short	0x0101
        /*045a*/ 	.byte	0x12
	.zero		1


	//   ....[60]....
        /*045c*/ 	.word	0x00008060
        /*0460*/ 	.word	0x000000ff
        /*0464*/ 	.word	0x00000070
        /*0468*/ 	.short	0x010a
        /*046a*/ 	.byte	0x0d
	.zero		1


	//   ....[61]....
        /*046c*/ 	.word	0x00008160
        /*0470*/ 	.word	0x000000ff
        /*0474*/ 	.word	0x00000050
        /*0478*/ 	.short	0x010b
        /*047a*/ 	.byte	0x0d
	.zero		1


	//   ....[62]....
        /*047c*/ 	.word	0x000081a0
        /*0480*/ 	.word	0x000000ff
        /*0484*/ 	.word	0x00000000
        /*0488*/ 	.short	0x0101
        /*048a*/ 	.byte	0x1d
	.zero		1


	//   ....[63]....
        /*048c*/ 	.word	0x000081d0
        /*0490*/ 	.word	0x000000ff
        /*0494*/ 	.word	0x00000078
        /*0498*/ 	.short	0x010a
        /*049a*/ 	.byte	0x0d
	.zero		1


	//   ....[64]....
        /*049c*/ 	.word	0x000082d0
        /*04a0*/ 	.word	0x000000ff
        /*04a4*/ 	.word	0x00000058
        /*04a8*/ 	.short	0x010b
        /*04aa*/ 	.byte	0x0d
	.zero		1


	//   ....[65]....
        /*04ac*/ 	.word	0x00008320
        /*04b0*/ 	.word	0x000000ff
        /*04b4*/ 	.word	0x00000000
        /*04b8*/ 	.short	0x0101
        /*04ba*/ 	.byte	0x1e
	.zero		1


	//   ....[66]....
        /*04bc*/ 	.word	0x000089b0
        /*04c0*/ 	.word	0x00000000
        /*04c4*/ 	.word	0x00000060
        /*04c8*/ 	.short	0x010a
        /*04ca*/ 	.byte	0x3f
	.zero		1


	//   ....[67]....
        /*04cc*/ 	.word	0x000089f0
        /*04d0*/ 	.word	0x00000000
        /*04d4*/ 	.word	0x00000068
        /*04d8*/ 	.short	0x010a
        /*04da*/ 	.byte	0x3f
	.zero		1


	//   ....[68]....
        /*04dc*/ 	.word	0x00008a30
        /*04e0*/ 	.word	0x00000000
        /*04e4*/ 	.word	0x00000070
        /*04e8*/ 	.short	0x010a
        /*04ea*/ 	.byte	0x3f
	.zero		1


	//   ....[69]....
        /*04ec*/ 	.word	0x00008a90
        /*04f0*/ 	.word	0x00000000
        /*04f4*/ 	.word	0x00000078
        /*04f8*/ 	.short	0x010a
        /*04fa*/ 	.byte	0x3f
	.zero		1


	//   ....[70]....
        /*04fc*/ 	.word	0x00008dd0
        /*0500*/ 	.word	0x0000000e
        /*0504*/ 	.word	0x00000020
        /*0508*/ 	.short	0x010a
        /*050a*/ 	.byte	0x3f
	.zero		1


	//   ....[71]....
        /*050c*/ 	.word	0x00009180
        /*0510*/ 	.word	0x00000004
        /*0514*/ 	.word	0x00000088
        /*0518*/ 	.short	0x0101
        /*051a*/ 	.byte	0x3f
	.zero		1


	//   ....[72]....
        /*051c*/ 	.word	0x00009880
        /*0520*/ 	.word	0x00000005
        /*0524*/ 	.word	0x00000000
        /*0528*/ 	.short	0x010a
        /*052a*/ 	.byte	0x3f
	.zero		1


	//   ....[73]....
        /*052c*/ 	.word	0x00009900
        /*0530*/ 	.word	0x00000007
        /*0534*/ 	.word	0x00000000
        /*0538*/ 	.short	0x010a
        /*053a*/ 	.byte	0x3f
	.zero		1


	//   ....[74]....
        /*053c*/ 	.word	0x00009990
        /*0540*/ 	.word	0x00000006
        /*0544*/ 	.word	0x00000000
        /*0548*/ 	.short	0x010a
        /*054a*/ 	.byte	0x3f
	.zero		1


	//   ....[75]....
        /*054c*/ 	.word	0x00009a20
        /*0550*/ 	.word	0x00000003
        /*0554*/ 	.word	0x00000000
        /*0558*/ 	.short	0x010a
        /*055a*/ 	.byte	0x3f
	.zero		1


	//   ....[76]....
        /*055c*/ 	.word	0x00009a80
        /*0560*/ 	.word	0x00000003
        /*0564*/ 	.word	0x00000000
        /*0568*/ 	.short	0x010a
        /*056a*/ 	.byte	0x3f
	.zero		1


	//   ....[77]....
        /*056c*/ 	.word	0x00009ae0
        /*0570*/ 	.word	0x00000005
        /*0574*/ 	.word	0x00000000
        /*0578*/ 	.short	0x010a
        /*057a*/ 	.byte	0x3f
	.zero		1


	//   ....[78]....
        /*057c*/ 	.word	0x00009b40
        /*0580*/ 	.word	0x00000005
        /*0584*/ 	.word	0x00000040
        /*0588*/ 	.short	0x010a
        /*058a*/ 	.byte	0x3f
	.zero		1


	//   ....[79]....
        /*058c*/ 	.word	0x00009b90
        /*0590*/ 	.word	0x0000000e
        /*0594*/ 	.word	0x00000040
        /*0598*/ 	.short	0x010a
        /*059a*/ 	.byte	0x3f
	.zero		1


	//   ....[80]....
        /*059c*/ 	.word	0x00009be0
        /*05a0*/ 	.word	0x0000000c
        /*05a4*/ 	.word	0x00000040
        /*05a8*/ 	.short	0x010a
        /*05aa*/ 	.byte	0x3f
	.zero		1


	//   ....[81]....
        /*05ac*/ 	.word	0x00009c30
        /*05b0*/ 	.word	0x0000000d
        /*05b4*/ 	.word	0x00000040
        /*05b8*/ 	.short	0x010a
        /*05ba*/ 	.byte	0x3f
	.zero		1


	//   ....[82]....
        /*05bc*/ 	.word	0x00009c80
        /*05c0*/ 	.word	0x0000000d
        /*05c4*/ 	.word	0x00000040
        /*05c8*/ 	.short	0x010a
        /*05ca*/ 	.byte	0x3f
	.zero		1


	//   ....[83]....
        /*05cc*/ 	.word	0x00009cd0
        /*05d0*/ 	.word	0x0000000d
        /*05d4*/ 	.word	0x00000040
        /*05d8*/ 	.short	0x010a
        /*05da*/ 	.byte	0x3f
	.zero		1


	//   ....[84]....
        /*05dc*/ 	.word	0x00009d20
        /*05e0*/ 	.word	0x0000000d
        /*05e4*/ 	.word	0x00000040
        /*05e8*/ 	.short	0x010a
        /*05ea*/ 	.byte	0x3f
	.zero		1


	//   ....[85]....
        /*05ec*/ 	.word	0x00009d70
        /*05f0*/ 	.word	0x0000000d
        /*05f4*/ 	.word	0x00000040
        /*05f8*/ 	.short	0x010a
        /*05fa*/ 	.byte	0x3f
	.zero		1


	//   ....[86]....
        /*05fc*/ 	.word	0x00009dd0
        /*0600*/ 	.word	0x00000003
        /*0604*/ 	.word	0x00000088
        /*0608*/ 	.short	0x010a
        /*060a*/ 	.byte	0x3f
	.zero		1


	//   ....[87]....
        /*060c*/ 	.word	0x00009e30
        /*0610*/ 	.word	0x00000005
        /*0614*/ 	.word	0x00000060
        /*0618*/ 	.short	0x010a
        /*061a*/ 	.byte	0x3f
	.zero		1


	//   ....[88]....
        /*061c*/ 	.word	0x00009e90
        /*0620*/ 	.word	0x00000005
        /*0624*/ 	.word	0x00000068
        /*0628*/ 	.short	0x010a
        /*062a*/ 	.byte	0x3f
	.zero		1


	//   ....[89]....
        /*062c*/ 	.word	0x00009ef0
        /*0630*/ 	.word	0x00000005
        /*0634*/ 	.word	0x00000070
        /*0638*/ 	.short	0x010a
        /*063a*/ 	.byte	0x3f
	.zero		1


	//   ....[90]....
        /*063c*/ 	.word	0x00009f50
        /*0640*/ 	.word	0x00000005
        /*0644*/ 	.word	0x00000078
        /*0648*/ 	.short	0x010a
        /*064a*/ 	.byte	0x3f
	.zero		1


	//   ....[91]....
        /*064c*/ 	.word	0x00009fb0
        /*0650*/ 	.word	0x00000005
        /*0654*/ 	.word	0x00000060
        /*0658*/ 	.short	0x010a
        /*065a*/ 	.byte	0x3f
	.zero		1


	//   ....[92]....
        /*065c*/ 	.word	0x0000a010
        /*0660*/ 	.word	0x00000005
        /*0664*/ 	.word	0x00000068
        /*0668*/ 	.short	0x010a
        /*066a*/ 	.byte	0x3f
	.zero		1


	//   ....[93]....
        /*066c*/ 	.word	0x0000a070
        /*0670*/ 	.word	0x00000005
        /*0674*/ 	.word	0x00000070
        /*0678*/ 	.short	0x010a
        /*067a*/ 	.byte	0x3f
	.zero		1


	//   ....[94]....
        /*067c*/ 	.word	0x0000a0d0
        /*0680*/ 	.word	0x00000005
        /*0684*/ 	.word	0x00000078
        /*0688*/ 	.short	0x010a
        /*068a*/ 	.byte	0x3f
	.zero		1


	//   ....[95]....
        /*068c*/ 	.word	0x0000a120
        /*0690*/ 	.word	0x00000000
        /*0694*/ 	.word	0x00000060
        /*0698*/ 	.short	0x010a
        /*069a*/ 	.byte	0x3f
	.zero		1


	//   ....[96]....
        /*069c*/ 	.word	0x0000a170
        /*06a0*/ 	.word	0x00000000
        /*06a4*/ 	.word	0x00000068
        /*06a8*/ 	.short	0x010a
        /*06aa*/ 	.byte	0x3f
	.zero		1


	//   ....[97]....
        /*06ac*/ 	.word	0x0000a1c0
        /*06b0*/ 	.word	0x00000000
        /*06b4*/ 	.word	0x00000070
        /*06b8*/ 	.short	0x010a
        /*06ba*/ 	.byte	0x3f
	.zero		1


	//   ....[98]....
        /*06bc*/ 	.word	0x0000a290
        /*06c0*/ 	.word	0x0000000e
        /*06c4*/ 	.word	0x00000020
        /*06c8*/ 	.short	0x010a
        /*06ca*/ 	.byte	0x3f
	.zero		1


	//   ....[99]....
        /*06cc*/ 	.word	0x0000a360
        /*06d0*/ 	.word	0x00000005
        /*06d4*/ 	.word	0x00000000
        /*06d8*/ 	.short	0x010a
        /*06da*/ 	.byte	0x3f
	.zero		1


	//   ....[100]....
        /*06dc*/ 	.word	0x0000a3b0
        /*06e0*/ 	.word	0x00000007
        /*06e4*/ 	.word	0x00000000
        /*06e8*/ 	.short	0x010a
        /*06ea*/ 	.byte	0x3f
	.zero		1


	//   ....[101]....
        /*06ec*/ 	.word	0x0000a400
        /*06f0*/ 	.word	0x00000006
        /*06f4*/ 	.word	0x00000000
        /*06f8*/ 	.short	0x010a
        /*06fa*/ 	.byte	0x3f
	.zero		1


	//----- nvinfo : EIATTR_NUM_MBARRIERS
	.align		4
.L_38:
        /*06fc*/ 	.byte	0x03, 0x38
        /*06fe*/ 	.short	0x0012


	//----- nvinfo : EIATTR_EXIT_INSTR_OFFSETS
	.align		4
        /*0700*/ 	.byte	0x04, 0x1c
        /*0702*/ 	.short	(.L_40 - .L_39)


	//   ....[0]....
.L_39:
        /*0704*/ 	.word	0x00009a70


	//----- nvinfo : EIATTR_MAX_THREADS
	.align		4
.L_40:
        /*0708*/ 	.byte	0x04, 0x05
        /*070a*/ 	.short	(.L_42 - .L_41)
.L_41:
        /*070c*/ 	.word	0x00000180
        /*0710*/ 	.word	0x00000001
        /*0714*/ 	.word	0x00000001


	//----- nvinfo : EIATTR_CRS_STACK_SIZE
	.align		4
.L_42:
        /*0718*/ 	.byte	0x04, 0x1e
        /*071a*/ 	.short	(.L_44 - .L_43)
.L_43:
        /*071c*/ 	.word	0x00000000


	//----- nvinfo : EIATTR_CBANK_PARAM_SIZE
	.align		4
.L_44:
        /*0720*/ 	.byte	0x03, 0x19
        /*0722*/ 	.short	0x0770


	//----- nvinfo : EIATTR_PARAM_CBANK
	.align		4
        /*0724*/ 	.byte	0x04, 0x0a
        /*0726*/ 	.short	(.L_46 - .L_45)
	.align		4
.L_45:
        /*0728*/ 	.word	index@(.nv.constant0._ZN7cutlass13device_kernelINS_4gemm6kernel13GemmUniversalIN4cute5tupleIJiiiiEEENS1_10collective13CollectiveMmaINS1_34MainloopSm90TmaGmmaWarpSpecializedILi4ENS5_IJNS4_1CILi2EEENSA_ILi1EEESC_EEENS1_35KernelTmaWarpSpecializedCooperativeEEENS5_IJNSA_ILi128EEENSA_ILi256EEENSA_ILi64EEEEEENS_6half_tENS5_IJlSC_lEEESK_SL_NS4_8TiledMMAINS4_8MMA_AtomIJNS4_4SM904GMMA26MMA_64x256x16_F32F16F16_SSILNSP_5MajorE0ELSR_0ELNSP_7ScaleInE1ELSS_1EEEEEENS4_6LayoutISD_NS5_IJSC_NSA_ILi0EEESW_EEEEENS5_IJNS4_10UnderscoreESZ_SZ_EEEEENS4_13SM90_TMA_LOADENS4_14ComposedLayoutINS4_7SwizzleILi3ELi4ELi3EEENS4_18smem_ptr_flag_bitsILi16EEENSV_INS5_IJNSA_ILi8EEESI_EEENS5_IJSI_SC_EEEEEEEvNS4_8identityENS4_23SM90_TMA_LOAD_MULTICASTES1C_vS1D_EENS_8epilogue10collective18CollectiveEpilogueINS1G_22Sm90TmaWarpSpecializedILi4ELi2ELi16ELb1ELb0EEEJSJ_NS5_IJSG_NSA_ILi32EEEEEESK_SL_SK_SL_NS1G_6fusion15FusionCallbacksIS1K_NS1N_17LinearCombinationISK_fSK_fLNS_15FloatRoundStyleE2EEESJ_S1M_JEEES12_NS13_INS14_ILi2ELi4ELi3EEES17_NSV_INS5_IJS18_S1L_EEENS5_IJS1L_SC_EEEEEEENS4_17SM75_U32x4_LDSM_NENS4_14SM90_TMA_STOREES1X_NS4_17SM90_U32x4_STSM_NENS4_9Copy_AtomIJS20_SK_EEEvEEEvvEEEEvNT_6ParamsE)
        /*072c*/ 	.short	0x0210
        /*072e*/ 	.short	0x0770


	//----- nvinfo : EIATTR_SW_WAR
	.align		4
.L_46:
        /*0730*/ 	.byte	0x04, 0x36
        /*0732*/ 	.short	(.L_48 - .L_47)
.L_47:
        /*0734*/ 	.word	0x00000008
.L_48:


//--------------------- .nv.callgraph             --------------------------
	.section	.nv.callgraph,"",@"SHT_CUDA_CALLGRAPH"
	.align	4
	.sectionentsize	8
	.align		4
        /*0000*/ 	.word	0x00000000
	.align		4
        /*0004*/ 	.word	0xffffffff
	.align		4
        /*0008*/ 	.word	index@(_ZN7cutlass13device_kernelINS_4gemm6kernel13GemmUniversalIN4cute5tupleIJiiiiEEENS1_10collective13CollectiveMmaINS1_34MainloopSm90TmaGmmaWarpSpecializedILi4ENS5_IJNS4_1CILi2EEENSA_ILi1EEESC_EEENS1_35KernelTmaWarpSpecializedCooperativeEEENS5_IJNSA_ILi128EEENSA_ILi256EEENSA_ILi64EEEEEENS_6half_tENS5_IJlSC_lEEESK_SL_NS4_8TiledMMAINS4_8MMA_AtomIJNS4_4SM904GMMA26MMA_64x256x16_F32F16F16_SSILNSP_5MajorE0ELSR_0ELNSP_7ScaleInE1ELSS_1EEEEEENS4_6LayoutISD_NS5_IJSC_NSA_ILi0EEESW_EEEEENS5_IJNS4_10UnderscoreESZ_SZ_EEEEENS4_13SM90_TMA_LOADENS4_14ComposedLayoutINS4_7SwizzleILi3ELi4ELi3EEENS4_18smem_ptr_flag_bitsILi16EEENSV_INS5_IJNSA_ILi8EEESI_EEENS5_IJSI_SC_EEEEEEEvNS4_8identityENS4_23SM90_TMA_LOAD_MULTICASTES1C_vS1D_EENS_8epilogue10collective18CollectiveEpilogueINS1G_22Sm90TmaWarpSpecializedILi4ELi2ELi16ELb1ELb0EEEJSJ_NS5_IJSG_NSA_ILi32EEEEEESK_SL_SK_SL_NS1G_6fusion15FusionCallbacksIS1K_NS1N_17LinearCombinationISK_fSK_fLNS_15FloatRoundStyleE2EEESJ_S1M_JEEES12_NS13_INS14_ILi2ELi4ELi3EEES17_NSV_INS5_IJS18_S1L_EEENS5_IJS1L_SC_EEEEEEENS4_17SM75_U32x4_LDSM_NENS4_14SM90_TMA_STOREES1X_NS4_17SM90_U32x4_STSM_NENS4_9Copy_AtomIJS20_SK_EEEvEEEvvEEEEvNT_6ParamsE)
	.align		4
        /*000c*/ 	.word	index@(__assertfail)
	.align		4
        /*0010*/ 	.word	0x00000000
	.align		4
        /*0014*/ 	.word	0xfffffffe
	.align		4
        /*0018*/ 	.word	0x00000000
	.align		4
        /*001c*/ 	.word	0xfffffffd
	.align		4
        /*0020*/ 	.word	0x00000000
	.align		4
        /*0024*/ 	.word	0xfffffffc


//--------------------- .nv.constant4             --------------------------
	.section	.nv.constant4,"a",@progbits
	.align	8
	.align		8
.nv.constant4:
        /*0000*/ 	.dword	__assertfail
	.align		8
        /*0008*/ 	.dword	__unnamed_1
	.align		8
        /*0010*/ 	.dword	__unnamed_2
	.align		8
        /*0018*/ 	.dword	_ZN39_INTERNAL_05064901_4_k_cu_4994c978_25934cuda3std3__45__cpo5beginE
	.align		8
        /*0020*/ 	.dword	_ZN39_INTERNAL_05064901_4_k_cu_4994c978_25934cuda3std3__45__cpo3endE
	.align		8
        /*0028*/ 	.dword	_ZN39_INTERNAL_05064901_4_k_cu_4994c978_25934cuda3std3__45__cpo6cbeginE
	.align		8
        /*0030*/ 	.dword	_ZN39_INTERNAL_05064901_4_k_cu_4994c978_25934cuda3std3__45__cpo4cendE
	.align		8
        /*0038*/ 	.dword	_ZN39_INTERNAL_05064901_4_k_cu_4994c978_25934cuda3std3__441_GLOBAL__N__05064901_4_k_cu_4994c978_25936ignoreE
	.align		8
        /*0040*/ 	.dword	_ZN39_INTERNAL_05064901_4_k_cu_4994c978_25934cuda3std3__419piecewise_constructE
	.align		8
        /*0048*/ 	.dword	_ZN39_INTERNAL_05064901_4_k_cu_4994c978_25934cuda3std3__48in_placeE
	.align		8
        /*0050*/ 	.dword	_ZN39_INTERNAL_05064901_4_k_cu_4994c978_25934cuda3std6ranges3__45__cpo4swapE
	.align		8
        /*0058*/ 	.dword	_ZN39_INTERNAL_05064901_4_k_cu_4994c978_25934cuda3std6ranges3__45__cpo9iter_moveE
	.align		8
        /*0060*/ 	.dword	_ZN39_INTERNAL_05064901_4_k_cu_4994c978_25934cute7productE
	.align		8
        /*0068*/ 	.dword	_ZN39_INTERNAL_05064901_4_k_cu_4994c978_25934cute1_E
	.align		8
        /*0070*/ 	.dword	$str$22
	.align		8
        /*0078*/ 	.dword	$str$23
	.align		8
        /*0080*/ 	.dword	$str$26
	.align		8
        /*0088*/ 	.dword	$str$27


//--------------------- .text._ZN7cutlass13device_kernelINS_4gemm6kernel13GemmUniversalIN4cute5tupleIJiiiiEEENS1_10collective13CollectiveMmaINS1_34MainloopSm90TmaGmmaWarpSpecializedILi4ENS5_IJNS4_1CILi2EEENSA_ILi1EEESC_EEENS1_35KernelTmaWarpSpecializedCooperativeEEENS5_IJNSA_ILi128EEENSA_ILi256EEENSA_ILi64EEEEEENS_6half_tENS5_IJlSC_lEEESK_SL_NS4_8TiledMMAINS4_8MMA_AtomIJNS4_4SM904GMMA26MMA_64x256x16_F32F16F16_SSILNSP_5MajorE0ELSR_0ELNSP_7ScaleInE1ELSS_1EEEEEENS4_6LayoutISD_NS5_IJSC_NSA_ILi0EEESW_EEEEENS5_IJNS4_10UnderscoreESZ_SZ_EEEEENS4_13SM90_TMA_LOADENS4_14ComposedLayoutINS4_7SwizzleILi3ELi4ELi3EEENS4_18smem_ptr_flag_bitsILi16EEENSV_INS5_IJNSA_ILi8EEESI_EEENS5_IJSI_SC_EEEEEEEvNS4_8identityENS4_23SM90_TMA_LOAD_MULTICASTES1C_vS1D_EENS_8epilogue10collective18CollectiveEpilogueINS1G_22Sm90TmaWarpSpecializedILi4ELi2ELi16ELb1ELb0EEEJSJ_NS5_IJSG_NSA_ILi32EEEEEESK_SL_SK_SL_NS1G_6fusion15FusionCallbacksIS1K_NS1N_17LinearCombinationISK_fSK_fLNS_15FloatRoundStyleE2EEESJ_S1M_JEEES12_NS13_INS14_ILi2ELi4ELi3EEES17_NSV_INS5_IJS18_S1L_EEENS5_IJS1L_SC_EEEEEEENS4_17SM75_U32x4_LDSM_NENS4_14SM90_TMA_STOREES1X_NS4_17SM90_U32x4_STSM_NENS4_9Copy_AtomIJS20_SK_EEEvEEEvvEEEEvNT_6ParamsE --------------------------
	.section	.text._ZN7cutlass13device_kernelINS_4gemm6kernel13GemmUniversalIN4cute5tupleIJiiiiEEENS1_10collective13CollectiveMmaINS1_34MainloopSm90TmaGmmaWarpSpecializedILi4ENS5_IJNS4_1CILi2EEENSA_ILi1EEESC_EEENS1_35KernelTmaWarpSpecializedCooperativeEEENS5_IJNSA_ILi128EEENSA_ILi256EEENSA_ILi64EEEEEENS_6half_tENS5_IJlSC_lEEESK_SL_NS4_8TiledMMAINS4_8MMA_AtomIJNS4_4SM904GMMA26MMA_64x256x16_F32F16F16_SSILNSP_5MajorE0ELSR_0ELNSP_7ScaleInE1ELSS_1EEEEEENS4_6LayoutISD_NS5_IJSC_NSA_ILi0EEESW_EEEEENS5_IJNS4_10UnderscoreESZ_SZ_EEEEENS4_13SM90_TMA_LOADENS4_14ComposedLayoutINS4_7SwizzleILi3ELi4ELi3EEENS4_18smem_ptr_flag_bitsILi16EEENSV_INS5_IJNSA_ILi8EEESI_EEENS5_IJSI_SC_EEEEEEEvNS4_8identityENS4_23SM90_TMA_LOAD_MULTICASTES1C_vS1D_EENS_8epilogue10collective18CollectiveEpilogueINS1G_22Sm90TmaWarpSpecializedILi4ELi2ELi16ELb1ELb0EEEJSJ_NS5_IJSG_NSA_ILi32EEEEEESK_SL_SK_SL_NS1G_6fusion15FusionCallbacksIS1K_NS1N_17LinearCombinationISK_fSK_fLNS_15FloatRoundStyleE2EEESJ_S1M_JEEES12_NS13_INS14_ILi2ELi4ELi3EEES17_NSV_INS5_IJS18_S1L_EEENS5_IJS1L_SC_EEEEEEENS4_17SM75_U32x4_LDSM_NENS4_14SM90_TMA_STOREES1X_NS4_17SM90_U32x4_STSM_NENS4_9Copy_AtomIJS20_SK_EEEvEEEvvEEEEvNT_6ParamsE,"ax",@progbits
	.align	128
.text._ZN7cutlass13device_kernelINS_4gemm6kernel13GemmUniversalIN4cute5tupleIJiiiiEEENS1_10collective13CollectiveMmaINS1_34MainloopSm90TmaGmmaWarpSpecializedILi4ENS5_IJNS4_1CILi2EEENSA_ILi1EEESC_EEENS1_35KernelTmaWarpSpecializedCooperativeEEENS5_IJNSA_ILi128EEENSA_ILi256EEENSA_ILi64EEEEEENS_6half_tENS5_IJlSC_lEEESK_SL_NS4_8TiledMMAINS4_8MMA_AtomIJNS4_4SM904GMMA26MMA_64x256x16_F32F16F16_SSILNSP_5MajorE0ELSR_0ELNSP_7ScaleInE1ELSS_1EEEEEENS4_6LayoutISD_NS5_IJSC_NSA_ILi0EEESW_EEEEENS5_IJNS4_10UnderscoreESZ_SZ_EEEEENS4_13SM90_TMA_LOADENS4_14ComposedLayoutINS4_7SwizzleILi3ELi4ELi3EEENS4_18smem_ptr_flag_bitsILi16EEENSV_INS5_IJNSA_ILi8EEESI_EEENS5_IJSI_SC_EEEEEEEvNS4_8identityENS4_23SM90_TMA_LOAD_MULTICASTES1C_vS1D_EENS_8epilogue10collective18CollectiveEpilogueINS1G_22Sm90TmaWarpSpecializedILi4ELi2ELi16ELb1ELb0EEEJSJ_NS5_IJSG_NSA_ILi32EEEEEESK_SL_SK_SL_NS1G_6fusion15FusionCallbacksIS1K_NS1N_17LinearCombinationISK_fSK_fLNS_15FloatRoundStyleE2EEESJ_S1M_JEEES12_NS13_INS14_ILi2ELi4ELi3EEES17_NSV_INS5_IJS18_S1L_EEENS5_IJS1L_SC_EEEEEEENS4_17SM75_U32x4_LDSM_NENS4_14SM90_TMA_STOREES1X_NS4_17SM90_U32x4_STSM_NENS4_9Copy_AtomIJS20_SK_EEEvEEEvvEEEEvNT_6ParamsE:
        .type           _ZN7cutlass13device_kernelINS_4gemm6kernel13GemmUniversalIN4cute5tupleIJiiiiEEENS1_10collective13CollectiveMmaINS1_34MainloopSm90TmaGmmaWarpSpecializedILi4ENS5_IJNS4_1CILi2EEENSA_ILi1EEESC_EEENS1_35KernelTmaWarpSpecializedCooperativeEEENS5_IJNSA_ILi128EEENSA_ILi256EEENSA_ILi64EEEEEENS_6half_tENS5_IJlSC_lEEESK_SL_NS4_8TiledMMAINS4_8MMA_AtomIJNS4_4SM904GMMA26MMA_64x256x16_F32F16F16_SSILNSP_5MajorE0ELSR_0ELNSP_7ScaleInE1ELSS_1EEEEEENS4_6LayoutISD_NS5_IJSC_NSA_ILi0EEESW_EEEEENS5_IJNS4_10UnderscoreESZ_SZ_EEEEENS4_13SM90_TMA_LOADENS4_14ComposedLayoutINS4_7SwizzleILi3ELi4ELi3EEENS4_18smem_ptr_flag_bitsILi16EEENSV_INS5_IJNSA_ILi8EEESI_EEENS5_IJSI_SC_EEEEEEEvNS4_8identityENS4_23SM90_TMA_LOAD_MULTICASTES1C_vS1D_EENS_8epilogue10collective18CollectiveEpilogueINS1G_22Sm90TmaWarpSpecializedILi4ELi2ELi16ELb1ELb0EEEJSJ_NS5_IJSG_NSA_ILi32EEEEEESK_SL_SK_SL_NS1G_6fusion15FusionCallbacksIS1K_NS1N_17LinearCombinationISK_fSK_fLNS_15FloatRoundStyleE2EEESJ_S1M_JEEES12_NS13_INS14_ILi2ELi4ELi3EEES17_NSV_INS5_IJS18_S1L_EEENS5_IJS1L_SC_EEEEEEENS4_17SM75_U32x4_LDSM_NENS4_14SM90_TMA_STOREES1X_NS4_17SM90_U32x4_STSM_NENS4_9Copy_AtomIJS20_SK_EEEvEEEvvEEEEvNT_6ParamsE,@function
        .size           _ZN7cutlass13device_kernelINS_4gemm6kernel13GemmUniversalIN4cute5tupleIJiiiiEEENS1_10collective13CollectiveMmaINS1_34MainloopSm90TmaGmmaWarpSpecializedILi4ENS5_IJNS4_1CILi2EEENSA_ILi1EEESC_EEENS1_35KernelTmaWarpSpecializedCooperativeEEENS5_IJNSA_ILi128EEENSA_ILi256EEENSA_ILi64EEEEEENS_6half_tENS5_IJlSC_lEEESK_SL_NS4_8TiledMMAINS4_8MMA_AtomIJNS4_4SM904GMMA26MMA_64x256x16_F32F16F16_SSILNSP_5MajorE0ELSR_0ELNSP_7ScaleInE1ELSS_1EEEEEENS4_6LayoutISD_NS5_IJSC_NSA_ILi0EEESW_EEEEENS5_IJNS4_10UnderscoreESZ_SZ_EEEEENS4_13SM90_TMA_LOADENS4_14ComposedLayoutINS4_7SwizzleILi3ELi4ELi3EEENS4_18smem_ptr_flag_bitsILi16EEENSV_INS5_IJNSA_ILi8EEESI_EEENS5_IJSI_SC_EEEEEEEvNS4_8identityENS4_23SM90_TMA_LOAD_MULTICASTES1C_vS1D_EENS_8epilogue10collective18CollectiveEpilogueINS1G_22Sm90TmaWarpSpecializedILi4ELi2ELi16ELb1ELb0EEEJSJ_NS5_IJSG_NSA_ILi32EEEEEESK_SL_SK_SL_NS1G_6fusion15FusionCallbacksIS1K_NS1N_17LinearCombinationISK_fSK_fLNS_15FloatRoundStyleE2EEESJ_S1M_JEEES12_NS13_INS14_ILi2ELi4ELi3EEES17_NSV_INS5_IJS18_S1L_EEENS5_IJS1L_SC_EEEEEEENS4_17SM75_U32x4_LDSM_NENS4_14SM90_TMA_STOREES1X_NS4_17SM90_U32x4_STSM_NENS4_9Copy_AtomIJS20_SK_EEEvEEEvvEEEEvNT_6ParamsE,(.L_x_260 - _ZN7cutlass13device_kernelINS_4gemm6kernel13GemmUniversalIN4cute5tupleIJiiiiEEENS1_10collective13CollectiveMmaINS1_34MainloopSm90TmaGmmaWarpSpecializedILi4ENS5_IJNS4_1CILi2EEENSA_ILi1EEESC_EEENS1_35KernelTmaWarpSpecializedCooperativeEEENS5_IJNSA_ILi128EEENSA_ILi256EEENSA_ILi64EEEEEENS_6half_tENS5_IJlSC_lEEESK_SL_NS4_8TiledMMAINS4_8MMA_AtomIJNS4_4SM904GMMA26MMA_64x256x16_F32F16F16_SSILNSP_5MajorE0ELSR_0ELNSP_7ScaleInE1ELSS_1EEEEEENS4_6LayoutISD_NS5_IJSC_NSA_ILi0EEESW_EEEEENS5_IJNS4_10UnderscoreESZ_SZ_EEEEENS4_13SM90_TMA_LOADENS4_14ComposedLayoutINS4_7SwizzleILi3ELi4ELi3EEENS4_18smem_ptr_flag_bitsILi16EEENSV_INS5_IJNSA_ILi8EEESI_EEENS5_IJSI_SC_EEEEEEEvNS4_8identityENS4_23SM90_TMA_LOAD_MULTICASTES1C_vS1D_EENS_8epilogue10collective18CollectiveEpilogueINS1G_22Sm90TmaWarpSpecializedILi4ELi2ELi16ELb1ELb0EEEJSJ_NS5_IJSG_NSA_ILi32EEEEEESK_SL_SK_SL_NS1G_6fusion15FusionCallbacksIS1K_NS1N_17LinearCombinationISK_fSK_fLNS_15FloatRoundStyleE2EEESJ_S1M_JEEES12_NS13_INS14_ILi2ELi4ELi3EEES17_NSV_INS5_IJS18_S1L_EEENS5_IJS1L_SC_EEEEEEENS4_17SM75_U32x4_LDSM_NENS4_14SM90_TMA_STOREES1X_NS4_17SM90_U32x4_STSM_NENS4_9Copy_AtomIJS20_SK_EEEvEEEvvEEEEvNT_6ParamsE)
        .other          _ZN7cutlass13device_kernelINS_4gemm6kernel13GemmUniversalIN4cute5tupleIJiiiiEEENS1_10collective13CollectiveMmaINS1_34MainloopSm90TmaGmmaWarpSpecializedILi4ENS5_IJNS4_1CILi2EEENSA_ILi1EEESC_EEENS1_35KernelTmaWarpSpecializedCooperativeEEENS5_IJNSA_ILi128EEENSA_ILi256EEENSA_ILi64EEEEEENS_6half_tENS5_IJlSC_lEEESK_SL_NS4_8TiledMMAINS4_8MMA_AtomIJNS4_4SM904GMMA26MMA_64x256x16_F32F16F16_SSILNSP_5MajorE0ELSR_0ELNSP_7ScaleInE1ELSS_1EEEEEENS4_6LayoutISD_NS5_IJSC_NSA_ILi0EEESW_EEEEENS5_IJNS4_10UnderscoreESZ_SZ_EEEEENS4_13SM90_TMA_LOADENS4_14ComposedLayoutINS4_7SwizzleILi3ELi4ELi3EEENS4_18smem_ptr_flag_bitsILi16EEENSV_INS5_IJNSA_ILi8EEESI_EEENS5_IJSI_SC_EEEEEEEvNS4_8identityENS4_23SM90_TMA_LOAD_MULTICASTES1C_vS1D_EENS_8epilogue10collective18CollectiveEpilogueINS1G_22Sm90TmaWarpSpecializedILi4ELi2ELi16ELb1ELb0EEEJSJ_NS5_IJSG_NSA_ILi32EEEEEESK_SL_SK_SL_NS1G_6fusion15FusionCallbacksIS1K_NS1N_17LinearCombinationISK_fSK_fLNS_15FloatRoundStyleE2EEESJ_S1M_JEEES12_NS13_INS14_ILi2ELi4ELi3EEES17_NSV_INS5_IJS18_S1L_EEENS5_IJS1L_SC_EEEEEEENS4_17SM75_U32x4_LDSM_NENS4_14SM90_TMA_STOREES1X_NS4_17SM90_U32x4_STSM_NENS4_9Copy_AtomIJS20_SK_EEEvEEEvvEEEEvNT_6ParamsE,@"STO_CUDA_ENTRY STV_DEFAULT"
_ZN7cutlass13device_kernelINS_4gemm6kernel13GemmUniversalIN4cute5tupleIJiiiiEEENS1_10collective13CollectiveMmaINS1_34MainloopSm90TmaGmmaWarpSpecializedILi4ENS5_IJNS4_1CILi2EEENSA_ILi1EEESC_EEENS1_35KernelTmaWarpSpecializedCooperativeEEENS5_IJNSA_ILi128EEENSA_ILi256EEENSA_ILi64EEEEEENS_6half_tENS5_IJlSC_lEEESK_SL_NS4_8TiledMMAINS4_8MMA_AtomIJNS4_4SM904GMMA26MMA_64x256x16_F32F16F16_SSILNSP_5MajorE0ELSR_0ELNSP_7ScaleInE1ELSS_1EEEEEENS4_6LayoutISD_NS5_IJSC_NSA_ILi0EEESW_EEEEENS5_IJNS4_10UnderscoreESZ_SZ_EEEEENS4_13SM90_TMA_LOADENS4_14ComposedLayoutINS4_7SwizzleILi3ELi4ELi3EEENS4_18smem_ptr_flag_bitsILi16EEENSV_INS5_IJNSA_ILi8EEESI_EEENS5_IJSI_SC_EEEEEEEvNS4_8identityENS4_23SM90_TMA_LOAD_MULTICASTES1C_vS1D_EENS_8epilogue10collective18CollectiveEpilogueINS1G_22Sm90TmaWarpSpecializedILi4ELi2ELi16ELb1ELb0EEEJSJ_NS5_IJSG_NSA_ILi32EEEEEESK_SL_SK_SL_NS1G_6fusion15FusionCallbacksIS1K_NS1N_17LinearCombinationISK_fSK_fLNS_15FloatRoundStyleE2EEESJ_S1M_JEEES12_NS13_INS14_ILi2ELi4ELi3EEES17_NSV_INS5_IJS18_S1L_EEENS5_IJS1L_SC_EEEEEEENS4_17SM75_U32x4_LDSM_NENS4_14SM90_TMA_STOREES1X_NS4_17SM90_U32x4_STSM_NENS4_9Copy_AtomIJS20_SK_EEEvEEEvvEEEEvNT_6ParamsE:
[----:B------:R-:W1:Y:S01]  /*0000*/  LDC R1, c[0x0][0x28] ;  /* 0x00000a00ff017b82 */ /* 0x000e620000000800 */
[----:B------:R-:W2:Y:S07]  /*0010*/  S2R R18, SR_TID.X ;  /* 0x0000000000127919 */ /* 0x000eae0000002100 */
[----:B------:R-:W3:Y:S01]  /*0020*/  LDC.64 R4, c[0x0][0x588] ;  /* 0x00016200ff047b82 */ /* 0x000ee20000000a00 */
[----:B------:R-:W-:Y:S01]  /*0030*/  ELECT P0, URZ, PT ;  /* 0x00000000003f782f */ /* 0x000fe20003800000 */
[----:B------:R-:W-:Y:S01]  /*0040*/  BSSY B0, `(.L_x_0) ;  /* 0x0000016000007945 */ /* 0x000fe20003800000 */
[----:B--2---:R-:W-:-:S02]  /*0050*/  SHF.R.U32.HI R2, RZ, 0x5, R18 ;  /* 0x00000005ff027819 */ /* 0x004fc40000011612 */
[----:B------:R-:W-:-:S03]  /*0060*/  SHF.R.U32.HI R6, RZ, 0x7, R18 ;  /* 0x00000007ff067819 */ /* 0x000fc60000011612 */
[----:B------:R-:W2:Y:S04]  /*0070*/  SHFL.IDX PT, R0, R2, RZ, 0x1f ;  /* 0x00001fff02007589 */ /* 0x000ea800000e0000 */
[----:B------:R4:W1:Y:S01]  /*0080*/  SHFL.IDX PT, R10, R6, RZ, 0x1f ;  /* 0x00001fff060a7589 */ /* 0x00086200000e0000 */
[----:B--2---:R-:W-:Y:S02]  /*0090*/  ISETP.NE.OR P0, PT, R0, RZ, !P0 ;  /* 0x000000ff0000720c */ /* 0x004fe40004705670 */
[----:B------:R-:W-:-:S11]  /*00a0*/  SHF.R.S32.HI R3, RZ, 0x1f, R0 ;  /* 0x0000001fff037819 */ /* 0x000fd60000011400 */
[----:B-1-34-:R-:W-:Y:S05]  /*00b0*/  @P0 BRA `(.L_x_1) ;  /* 0x0000000000380947 */ /* 0x01afea0003800000 */
[----:B------:R-:W-:Y:S02]  /*00c0*/  ULDC.64 UR4, c[0x0][0x198] ;  /* 0x0000660000047ab9 */ /* 0x000fe40000000a00 */
[----:B------:R-:W-:Y:S02]  /*00d0*/  UIADD3 UR6, UP0, UR4, 0xf0, URZ ;  /* 0x000000f004067890 */ /* 0x000fe4000ff1e03f */
[----:B------:R-:W-:Y:S02]  /*00e0*/  UIADD3 UR8, UP1, UR4, 0x1f0, URZ ;  /* 0x000001f004087890 */ /* 0x000fe4000ff3e03f */
[----:B------:R-:W-:Y:S02]  /*00f0*/  UIADD3 UR10, UP2, UR4, 0x3f0, URZ ;  /* 0x000003f0040a7890 */ /* 0x000fe4000ff5e03f */
[----:B------:R-:W-:Y:S02]  /*0100*/  UIADD3 UR4, UP3, UR4, 0x4f0, URZ ;  /* 0x000004f004047890 */ /* 0x000fe4000ff7e03f */
[----:B------:R-:W-:-:S02]  /*0110*/  UIADD3.X UR7, URZ, UR5, URZ, UP0, !UPT ;  /* 0x000000053f077290 */ /* 0x000fc400087fe43f */
[----:B------:R-:W-:Y:S02]  /*0120*/  UIADD3.X UR9, URZ, UR5, URZ, UP1, !UPT ;  /* 0x000000053f097290 */ /* 0x000fe40008ffe43f */
[----:B------:R-:W-:Y:S02]  /*0130*/  UIADD3.X UR11, URZ, UR5, URZ, UP2, !UPT ;  /* 0x000000053f0b7290 */ /* 0x000fe400097fe43f */
[----:B------:R-:W-:-:S03]  /*0140*/  UIADD3.X UR5, URZ, UR5, URZ, UP3, !UPT ;  /* 0x000000053f057290 */ /* 0x000fc60009ffe43f */
[----:B------:R1:W-:Y:S02]  /*0150*/  UTMACCTL.PF [UR6] ;  /* 0x00000000060079b9 */ /* 0x0003e40008040000 */
[----:B------:R1:W-:Y:S02]  /*0160*/  UTMACCTL.PF [UR8] ;  /* 0x00000000080079b9 */ /* 0x0003e40008040000 */
[----:B------:R1:W-:Y:S02]  /*0170*/  UTMACCTL.PF [UR10] ;  /* 0x000000000a0079b9 */ /* 0x0003e40008040000 */
[----:B------:R1:W-:Y:S02]  /*0180*/  UTMACCTL.PF [UR4] ;  /* 0x00000000040079b9 */ /* 0x0003e40008040000 */
[----:B-1----:R-:W-:Y:S01]  /*0190*/  NOP ;  /* 0x0000000000007918 */ /* 0x002fe20000000000 */
.L_x_1:
[----:B------:R-:W-:Y:S05]  /*01a0*/  BSYNC B0 ;  /* 0x0000000000007941 */ /* 0x000fea0003800000 */
.L_x_0:
[----:B------:R-:W-:Y:S01]  /*01b0*/  ULDC.64 UR4, c[0x0][0x590] ;  /* 0x0001640000047ab9 */ /* 0x000fe20000000a00 */
[----:B------:R-:W-:Y:S01]  /*01c0*/  LEA.HI R3, R3, R0, RZ, 0x2 ;  /* 0x0000000003037211 */ /* 0x000fe200078f10ff */
[----:B------:R-:W-:Y:S01]  /*01d0*/  ULDC.64 UR48, c[0x0][0x208] ;  /* 0x0000820000307ab9 */ /* 0x000fe20000000a00 */
[----:B------:R-:W-:Y:S01]  /*01e0*/  ISETP.NE.U32.AND P1, PT, RZ, UR4, PT ;  /* 0x00000004ff007c0c */ /* 0x000fe2000bf25070 */
[----:B------:R-:W-:Y:S01]  /*01f0*/  IMAD.MOV.U32 R6, RZ, RZ, R4 ;  /* 0x000000ffff067224 */ /* 0x000fe200078e0004 */
[----:B------:R-:W-:Y:S02]  /*0200*/  LOP3.LUT R3, R3, 0xfffffffc, RZ, 0xc0, !PT ;  /* 0xfffffffc03037812 */ /* 0x000fe400078ec0ff */
[----:B------:R-:W-:Y:S02]  /*0210*/  ISETP.NE.AND.EX P2, PT, RZ, UR5, PT, P1 ;  /* 0x00000005ff007c0c */ /* 0x000fe4000bf45310 */
[----:B------:R-:W-:Y:S01]  /*0220*/  PRMT R8, RZ, 0x7610, R8 ;  /* 0x00007610ff087816 */ /* 0x000fe20000000008 */
[----:B------:R-:W-:Y:S01]  /*0230*/  IMAD.IADD R0, R0, 0x1, -R3 ;  /* 0x0000000100007824 */ /* 0x000fe200078e0a03 */
[----:B------:R-:W-:-:S09]  /*0240*/  MOV R7, R5 ;  /* 0x0000000500077202 */ /* 0x000fd20000000f00 */
[----:B------:R-:W-:Y:S05]  /*0250*/  @P2 BRA `(.L_x_2) ;  /* 0x0000000000302947 */ /* 0x000fea0003800000 */
[----:B------:R-:W-:Y:S02]  /*0260*/  ULDC.64 UR6, c[0x0][0x588] ;  /* 0x0001620000067ab9 */ /* 0x000fe40000000a00 */
[----:B------:R-:W-:-:S04]  /*0270*/  ISETP.NE.U32.AND P0, PT, RZ, UR6, PT ;  /* 0x00000006ff007c0c */ /* 0x000fc8000bf05070 */
[----:B------:R-:W-:-:S13]  /*0280*/  ISETP.NE.AND.EX P0, PT, RZ, UR7, PT, P0 ;  /* 0x00000007ff007c0c */ /* 0x000fda000bf05300 */
[----:B------:R-:W-:Y:S05]  /*0290*/  @!P0 BRA `(.L_x_3) ;  /* 0x0000000000108947 */ /* 0x000fea0003800000 */
[----:B------:R-:W2:Y:S01]  /*02a0*/  LDG.E R3, desc[UR48][R6.64] ;  /* 0x0000003006037981 */ /* 0x000ea2000c1e1900 */
[----:B------:R-:W-:Y:S01]  /*02b0*/  IMAD.MOV.U32 R8, RZ, RZ, 0x1 ;  /* 0x00000001ff087424 */ /* 0x000fe200078e00ff */
[----:B--2---:R-:W-:Y:S01]  /*02c0*/  FSETP.NEU.AND P3, PT, R3, RZ, PT ;  /* 0x000000ff0300720b */ /* 0x004fe20003f6d000 */
[----:B------:R-:W-:-:S12]  /*02d0*/  BRA `(.L_x_2) ;  /* 0x0000000000107947 */ /* 0x000fd80003800000 */
.L_x_3:
[----:B------:R-:W-:Y:S01]  /*02e0*/  ULDC UR6, c[0x0][0x580] ;  /* 0x0001600000067ab9 */ /* 0x000fe20000000800 */
[----:B------:R-:W-:Y:S01]  /*02f0*/  IMAD.MOV.U32 R8, RZ, RZ, 0x1 ;  /* 0x00000001ff087424 */ /* 0x000fe200078e00ff */
[----:B------:R-:W-:Y:S02]  /*0300*/  FSETP.NEU.AND P3, PT, RZ, UR6, PT ;  /* 0x00000006ff007c0b */ /* 0x000fe4000bf6d000 */
[----:B------:R-:W-:-:S11]  /*0310*/  CS2R R6, SRZ ;  /* 0x0000000000067805 */ /* 0x000fd6000001ff00 */
.L_x_2:
[----:B------:R-:W-:Y:S02]  /*0320*/  ISETP.NE.U32.AND P0, PT, R6, RZ, PT ;  /* 0x000000ff0600720c */ /* 0x000fe40003f05070 */
[----:B------:R-:W-:Y:S02]  /*0330*/  ISETP.NE.AND.EX P1, PT, RZ, UR5, PT, P1 ;  /* 0x00000005ff007c0c */ /* 0x000fe4000bf25310 */
[----:B------:R-:W-:Y:S02]  /*0340*/  ISETP.NE.AND.EX P0, PT, R7, RZ, PT, P0 ;  /* 0x000000ff0700720c */ /* 0x000fe40003f05300 */
[----:B------:R-:W-:-:S11]  /*0350*/  MOV R3, 0x1 ;  /* 0x0000000100037802 */ /* 0x000fd60000000f00 */
[----:B------:R-:W-:Y:S05]  /*0360*/  @P0 BRA P1, `(.L_x_4) ;  /* 0x0000000000300947 */ /* 0x000fea0000800000 */
[----:B------:R-:W-:Y:S02]  /*0370*/  ISETP.NE.U32.AND P1, PT, RZ, UR4, PT ;  /* 0x00000004ff007c0c */ /* 0x000fe4000bf25070 */
[----:B------:R-:W-:Y:S02]  /*0380*/  ISETP.NE.U32.AND P0, PT, R6, RZ, PT ;  /* 0x000000ff0600720c */ /* 0x000fe40003f05070 */
[----:B------:R-:W-:Y:S02]  /*0390*/  ISETP.NE.AND.EX P1, PT, RZ, UR5, PT, P1 ;  /* 0x00000005ff007c0c */ /* 0x000fe4000bf25310 */
[----:B------:R-:W-:Y:S02]  /*03a0*/  PRMT R3, R8, 0x9910, RZ ;  /* 0x0000991008037816 */ /* 0x000fe400000000ff */
[----:B------:R-:W-:Y:S02]  /*03b0*/  ISETP.NE.AND.EX P0, PT, R7, RZ, PT, P0 ;  /* 0x000000ff0700720c */ /* 0x000fe40003f05300 */
[----:B------:R-:W-:-:S02]  /*03c0*/  ISETP.NE.AND P4, PT, R3, RZ, PT ;  /* 0x000000ff0300720c */ /* 0x000fc40003f85270 */
[----:B------:R-:W-:Y:S02]  /*03d0*/  SEL R6, RZ, 0xffffffff, P3 ;  /* 0xffffffffff067807 */ /* 0x000fe40001800000 */
[----:B------:R-:W-:-:S04]  /*03e0*/  SEL R3, RZ, 0xffffffff, P0 ;  /* 0xffffffffff037807 */ /* 0x000fc80000000000 */
[----:B------:R-:W-:-:S04]  /*03f0*/  @P1 SEL R6, R3, R6, !P4 ;  /* 0x0000000603061207 */ /* 0x000fc80006000000 */
[----:B------:R-:W-:-:S04]  /*0400*/  LOP3.LUT R6, R6, 0x1, RZ, 0xc0, !PT ;  /* 0x0000000106067812 */ /* 0x000fc800078ec0ff */
[----:B------:R-:W-:-:S04]  /*0410*/  ISETP.NE.U32.AND P0, PT, R6, 0x1, PT ;  /* 0x000000010600780c */ /* 0x000fc80003f05070 */
[----:B------:R-:W-:-:S09]  /*0420*/  SEL R3, RZ, 0x1, !P0 ;  /* 0x00000001ff037807 */ /* 0x000fd20004000000 */
.L_x_4:
[----:B------:R-:W1:Y:S02]  /*0430*/  SHFL.IDX PT, R7, R2, RZ, 0x1f ;  /* 0x00001fff02077589 */ /* 0x000e6400000e0000 */
[----:B-1----:R-:W-:-:S13]  /*0440*/  ISETP.NE.AND P0, PT, R7, RZ, PT ;  /* 0x000000ff0700720c */ /* 0x002fda0003f05270 */
[----:B------:R-:W-:Y:S05]  /*0450*/  @P0 BRA `(.L_x_5) ;  /* 0x0000000000580947 */ /* 0x000fea0003800000 */
[----:B------:R-:W1:Y:S01]  /*0460*/  S2UR UR8, SR_CgaCtaId ;  /* 0x00000000000879c3 */ /* 0x000e620000008800 */
[----:B------:R-:W-:Y:S01]  /*0470*/  UMOV UR4, 0x400 ;  /* 0x0000040000047882 */ /* 0x000fe20000000000 */
[----:B------:R-:W-:Y:S01]  /*0480*/  UMOV UR5, 0x1 ;  /* 0x0000000100057882 */ /* 0x000fe20000000000 */
[----:B------:R-:W-:Y:S01]  /*0490*/  UMOV UR6, 0x4 ;  /* 0x0000000400067882 */ /* 0x000fe20000000000 */
[----:B------:R-:W-:Y:S01]  /*04a0*/  ELECT P0, URZ, PT ;  /* 0x00000000003f782f */ /* 0x000fe20003800000 */
[----:B------:R-:W-:-:S04]  /*04b0*/  UIADD3 UR6, -UR6, 0x100000, URZ ;  /* 0x0010000006067890 */ /* 0x000fc8000fffe13f */
[----:B------:R-:W-:Y:S02]  /*04c0*/  USHF.L.U32 UR7, UR6, 0xb, URZ ;  /* 0x0000000b06077899 */ /* 0x000fe4000800063f */
[----:B------:R-:W-:Y:S02]  /*04d0*/  USHF.L.U32 UR6, UR6, 0x1, URZ ;  /* 0x0000000106067899 */ /* 0x000fe4000800063f */
[----:B-1----:R-:W-:Y:S02]  /*04e0*/  ULEA UR8, UR8, UR4, 0x18 ;  /* 0x0000000408087291 */ /* 0x002fe4000f8ec03f */
[----:B------:R-:W-:-:S04]  /*04f0*/  UIADD3 UR4, -UR5, 0x100000, URZ ;  /* 0x0010000005047890 */ /* 0x000fc8000fffe13f */
[----:B------:R-:W-:Y:S02]  /*0500*/  USHF.L.U32 UR5, UR4, 0xb, URZ ;  /* 0x0000000b04057899 */ /* 0x000fe4000800063f */
[----:B------:R-:W-:Y:S01]  /*0510*/  USHF.L.U32 UR4, UR4, 0x1, URZ ;  /* 0x0000000104047899 */ /* 0x000fe2000800063f */
[----:B------:R-:W1:Y:S11]  /*0520*/  FENCE.VIEW.ASYNC.S ;  /* 0x00000000000073c6 */ /* 0x000e760000000000 */
[----:B-1----:R1:W2:Y:S01]  /*0530*/  SYNCS.EXCH.64 URZ, [UR8], UR4 ;  /* 0x00000004083f75b2 */ /* 0x0022a20008000100 */
[----:B------:R1:W3:Y:S01]  /*0540*/  SYNCS.EXCH.64 URZ, [UR8+0x20], UR6 ;  /* 0x00002006083f75b2 */ /* 0x0002e20008000100 */
[----:B------:R1:W4:Y:S01]  /*0550*/  SYNCS.EXCH.64 URZ, [UR8+0x8], UR4 ;  /* 0x00000804083f75b2 */ /* 0x0003220008000100 */
[----:B------:R1:W1:Y:S01]  /*0560*/  SYNCS.EXCH.64 URZ, [UR8+0x28], UR6 ;  /* 0x00002806083f75b2 */ /* 0x0002620008000100 */
[----:B------:R1:W1:Y:S01]  /*0570*/  SYNCS.EXCH.64 URZ, [UR8+0x10], UR4 ;  /* 0x00001004083f75b2 */ /* 0x0002620008000100 */
[----:B------:R1:W1:Y:S01]  /*0580*/  SYNCS.EXCH.64 URZ, [UR8+0x30], UR6 ;  /* 0x00003006083f75b2 */ /* 0x0002620008000100 */
[----:B------:R1:W1:Y:S01]  /*0590*/  SYNCS.EXCH.64 URZ, [UR8+0x18], UR4 ;  /* 0x00001804083f75b2 */ /* 0x0002620008000100 */
[----:B------:R1:W1:Y:S01]  /*05a0*/  SYNCS.EXCH.64 URZ, [UR8+0x38], UR6 ;  /* 0x00003806083f75b2 */ /* 0x0002620008000100 */
[----:B------:R-:W-:Y:S01]  /*05b0*/  NOP ;  /* 0x0000000000007918 */ /* 0x000fe20000000000 */
.L_x_5:
[----:B------:R-:W5:Y:S01]  /*05c0*/  SHFL.IDX PT, R6, R2, RZ, 0x1f ;  /* 0x00001fff02067589 */ /* 0x000f6200000e0000 */
[----:B------:R-:W-:Y:S01]  /*05d0*/  NOP ;  /* 0x0000000000007918 */ /* 0x000fe20000000000 */
[----:B-----5:R-:W-:-:S13]  /*05e0*/  ISETP.NE.AND P0, PT, R6, RZ, PT ;  /* 0x000000ff0600720c */ /* 0x020fda0003f05270 */
[----:B------:R-:W-:Y:S05]  /*05f0*/  @P0 BRA `(.L_x_6) ;  /* 0x0000000000580947 */ /* 0x000fea0003800000 */
[----:B-1----:R-:W1:Y:S01]  /*0600*/  S2UR UR5, SR_CgaCtaId ;  /* 0x00000000000579c3 */ /* 0x002e620000008800 */
[----:B------:R-:W-:Y:S01]  /*0610*/  UMOV UR4, 0x400 ;  /* 0x0000040000047882 */ /* 0x000fe20000000000 */
[----:B------:R-:W-:Y:S01]  /*0620*/  UMOV UR6, 0x20 ;  /* 0x0000002000067882 */ /* 0x000fe20000000000 */
[----:B------:R-:W-:Y:S01]  /*0630*/  UMOV UR7, 0x100 ;  /* 0x0000010000077882 */ /* 0x000fe20000000000 */
[----:B------:R-:W-:Y:S01]  /*0640*/  ELECT P0, URZ, PT ;  /* 0x00000000003f782f */ /* 0x000fe20003800000 */
[----:B-1----:R-:W-:Y:S02]  /*0650*/  ULEA UR8, UR5, UR4, 0x18 ;  /* 0x0000000405087291 */ /* 0x002fe4000f8ec03f */
[----:B------:R-:W-:-:S04]  /*0660*/  UIADD3 UR4, -UR6, 0x100000, URZ ;  /* 0x0010000006047890 */ /* 0x000fc8000fffe13f */
[----:B------:R-:W-:Y:S02]  /*0670*/  USHF.L.U32 UR5, UR4, 0xb, URZ ;  /* 0x0000000b04057899 */ /* 0x000fe4000800063f */
[----:B------:R-:W-:Y:S02]  /*0680*/  USHF.L.U32 UR4, UR4, 0x1, URZ ;  /* 0x0000000104047899 */ /* 0x000fe4000800063f */
[----:B------:R-:W-:-:S04]  /*0690*/  UIADD3 UR6, -UR7, 0x100000, URZ ;  /* 0x0010000007067890 */ /* 0x000fc8000fffe13f */
[----:B------:R-:W-:Y:S02]  /*06a0*/  USHF.L.U32 UR7, UR6, 0xb, URZ ;  /* 0x0000000b06077899 */ /* 0x000fe4000800063f */
[----:B------:R-:W-:Y:S01]  /*06b0*/  USHF.L.U32 UR6, UR6, 0x1, URZ ;  /* 0x0000000106067899 */ /* 0x000fe2000800063f */
[----:B------:R-:W1:Y:S03]  /*06c0*/  FENCE.VIEW.ASYNC.S ;  /* 0x00000000000073c6 */ /* 0x000e660000000000 */
[----:B-1----:R1:W1:Y:S08]  /*06d0*/  SYNCS.EXCH.64 URZ, [UR8+0x40], UR4 ;  /* 0x00004004083f75b2 */ /* 0x0022700008000100 */
[----:B------:R1:W1:Y:S01]  /*06e0*/  SYNCS.EXCH.64 URZ, [UR8+0x60], UR6 ;  /* 0x00006006083f75b2 */ /* 0x0002620008000100 */
[----:B------:R1:W1:Y:S01]  /*06f0*/  SYNCS.EXCH.64 URZ, [UR8+0x48], UR4 ;  /* 0x00004804083f75b2 */ /* 0x0002620008000100 */
[----:B------:R1:W1:Y:S01]  /*0700*/  SYNCS.EXCH.64 URZ, [UR8+0x68], UR6 ;  /* 0x00006806083f75b2 */ /* 0x0002620008000100 */
[----:B------:R1:W1:Y:S01]  /*0710*/  SYNCS.EXCH.64 URZ, [UR8+0x50], UR4 ;  /* 0x00005004083f75b2 */ /* 0x0002620008000100 */
[----:B------:R1:W1:Y:S01]  /*0720*/  SYNCS.EXCH.64 URZ, [UR8+0x70], UR6 ;  /* 0x00007006083f75b2 */ /* 0x0002620008000100 */
[----:B------:R1:W1:Y:S01]  /*0730*/  SYNCS.EXCH.64 URZ, [UR8+0x58], UR4 ;  /* 0x00005804083f75b2 */ /* 0x0002620008000100 */
[----:B------:R1:W1:Y:S01]  /*0740*/  SYNCS.EXCH.64 URZ, [UR8+0x78], UR6 ;  /* 0x00007806083f75b2 */ /* 0x0002620008000100 */
[----:B------:R-:W-:Y:S01]  /*0750*/  NOP ;  /* 0x0000000000007918 */ /* 0x000fe20000000000 */
.L_x_6:
[----:B------:R-:W-:Y:S01]  /*0760*/  SHF.R.S32.HI R9, RZ, 0x1f, R18 ;  /* 0x0000001fff097819 */ /* 0x000fe20000011412 */
[----:B------:R-:W5:Y:S01]  /*0770*/  SHFL.IDX PT, R2, R2, RZ, 0x1f ;  /* 0x00001fff02027589 */ /* 0x000f6200000e0000 */
[----:B-1----:R-:W1:Y:S01]  /*0780*/  S2UR UR8, SR_CTAID.X ;  /* 0x00000000000879c3 */ /* 0x002e620000002500 */
[----:B------:R-:W-:Y:S02]  /*0790*/  ELECT P0, URZ, PT ;  /* 0x00000000003f782f */ /* 0x000fe40003800000 */
[----:B------:R-:W-:Y:S01]  /*07a0*/  LEA.HI R9, R9, R18, RZ, 0x7 ;  /* 0x0000001209097211 */ /* 0x000fe200078f38ff */
[----:B------:R-:W2:Y:S01]  /*07b0*/  S2R R6, SR_CTAID.Y ;  /* 0x0000000000067919 */ /* 0x000ea20000002600 */
[----:B------:R-:W-:Y:S01]  /*07c0*/  SHF.R.S32.HI R12, RZ, 0x1f, R7 ;  /* 0x0000001fff0c7819 */ /* 0x000fe20000011407 */
[----:B------:R-:W-:Y:S01]  /*07d0*/  ULDC UR4, c[0x0][0x150] ;  /* 0x0000540000047ab9 */ /* 0x000fe20000000800 */
[----:B------:R-:W-:Y:S01]  /*07e0*/  LOP3.LUT R9, R9, 0xffffff80, RZ, 0xc0, !PT ;  /* 0xffffff8009097812 */ /* 0x000fe200078ec0ff */
[----:B------:R-:W-:Y:S01]  /*07f0*/  NOP ;  /* 0x0000000000007918 */ /* 0x000fe20000000000 */
[----:B------:R-:W-:Y:S01]  /*0800*/  LEA.HI R12, R12, R7, RZ, 0x2 ;  /* 0x000000070c0c7211 */ /* 0x000fe200078f10ff */
[----:B------:R-:W-:Y:S01]  /*0810*/  UMOV UR38, 0x1 ;  /* 0x0000000100267882 */ /* 0x000fe20000000000 */
[----:B------:R-:W-:Y:S01]  /*0820*/  ISETP.NE.AND P4, PT, R0, RZ, PT ;  /* 0x000000ff0000720c */ /* 0x000fe20003f85270 */
[----:B------:R-:W-:Y:S01]  /*0830*/  IMAD.IADD R11, R18, 0x1, -R9 ;  /* 0x00000001120b7824 */ /* 0x000fe200078e0a09 */
[----:B------:R-:W-:-:S02]  /*0840*/  LOP3.LUT R12, R12, 0x3ffffffc, RZ, 0xc0, !PT ;  /* 0x3ffffffc0c0c7812 */ /* 0x000fc400078ec0ff */
[----:B------:R-:W-:Y:S02]  /*0850*/  MOV R152, 0x1 ;  /* 0x0000000100987802 */ /* 0x000fe40000000f00 */
[----:B------:R-:W-:Y:S01]  /*0860*/  SHF.R.S32.HI R8, RZ, 0x1f, R11 ;  /* 0x0000001fff087819 */ /* 0x000fe2000001140b */
[----:B------:R-:W-:Y:S01]  /*0870*/  IMAD.IADD R12, R7, 0x1, -R12 ;  /* 0x00000001070c7824 */ /* 0x000fe200078e0a0c */
[----:B------:R-:W-:Y:S02]  /*0880*/  ISETP.NE.AND P5, PT, R10, RZ, PT ;  /* 0x000000ff0a00720c */ /* 0x000fe40003fa5270 */
[----:B------:R-:W-:Y:S02]  /*0890*/  LEA.HI R8, R8, R11, RZ, 0x3 ;  /* 0x0000000b08087211 */ /* 0x000fe400078f18ff */
[----:B-----5:R-:W-:Y:S02]  /*08a0*/  ISETP.NE.OR P0, PT, R2, RZ, !P0 ;  /* 0x000000ff0200720c */ /* 0x020fe40004705670 */
[----:B-1----:R-:W-:-:S02]  /*08b0*/  I2FP.F32.U32 R13, UR8 ;  /* 0x00000008000d7c45 */ /* 0x002fc40008201000 */
[--C-:B------:R-:W-:Y:S02]  /*08c0*/  SHF.R.S32.HI R2, RZ, 0x3, R8.reuse ;  /* 0x00000003ff027819 */ /* 0x100fe40000011408 */
[----:B------:R-:W-:Y:S01]  /*08d0*/  SHF.R.S32.HI R9, RZ, 0x1f, R8 ;  /* 0x0000001fff097819 */ /* 0x000fe20000011408 */
[----:B------:R-:W-:Y:S01]  /*08e0*/  FMUL R13, R13, UR4 ;  /* 0x000000040d0d7c20 */ /* 0x000fe20008400000 */
[----:B------:R-:W1:Y:S01]  /*08f0*/  LDC R8, c[0x0][0x144] ;  /* 0x00005100ff087b82 */ /* 0x000e620000000800 */
[----:B------:R-:W-:Y:S01]  /*0900*/  ULDC UR4, c[0x0][0x154] ;  /* 0x0000550000047ab9 */ /* 0x000fe20000000800 */
[----:B------:R-:W-:Y:S02]  /*0910*/  LEA.HI R9, R9, R2, RZ, 0x2 ;  /* 0x0000000209097211 */ /* 0x000fe400078f10ff */
[----:B--2---:R-:W-:Y:S01]  /*0920*/  I2FP.F32.U32 R14, R6 ;  /* 0x00000006000e7245 */ /* 0x004fe20000201000 */
[----:B------:R-:W2:Y:S01]  /*0930*/  F2I.U32.TRUNC.NTZ R13, R13 ;  /* 0x0000000d000d7305 */ /* 0x000ea2000020f000 */
[----:B------:R-:W-:Y:S01]  /*0940*/  LOP3.LUT R9, R9, 0xfffffffc, RZ, 0xc0, !PT ;  /* 0xfffffffc09097812 */ /* 0x000fe200078ec0ff */
[----:B------:R-:W-:Y:S01]  /*0950*/  VOTEU.ALL UP0, P0 ;  /* 0x00000000003f7886 */ /* 0x000fe20000000000 */
[----:B------:R-:W-:Y:S01]  /*0960*/  VOTEU.ALL UP1, P0 ;  /* 0x00000000003f7886 */ /* 0x000fe20000020000 */
[----:B------:R-:W-:Y:S01]  /*0970*/  FMUL R14, R14, UR4 ;  /* 0x000000040e0e7c20 */ /* 0x000fe20008400000 */
[----:B------:R-:W-:Y:S01]  /*0980*/  IADD3 R9, R2, -R9, RZ ;  /* 0x8000000902097210 */ /* 0x000fe20007ffe0ff */
[----:B------:R-:W-:Y:S01]  /*0990*/  UMOV UR4, 0x20 ;  /* 0x0000002000047882 */ /* 0x000fe20000000000 */
[----:B------:R-:W5:Y:S01]  /*09a0*/  @!UP0 S2UR UR7, SR_CgaCtaId ;  /* 0x00000000000789c3 */ /* 0x000f620000008800 */
[----:B------:R-:W-:Y:S01]  /*09b0*/  @!UP0 UMOV UR6, 0x400 ;  /* 0x0000040000068882 */ /* 0x000fe20000000000 */
[----:B------:R-:W-:-:S04]  /*09c0*/  @!UP0 UIADD3 UR4, -UR4, 0x100000, URZ ;  /* 0x0010000004048890 */ /* 0x000fc8000fffe13f */
[----:B------:R-:W-:Y:S02]  /*09d0*/  @!UP0 USHF.L.U32 UR5, UR4, 0xb, URZ ;  /* 0x0000000b04058899 */ /* 0x000fe4000800063f */
[----:B------:R-:W-:Y:S01]  /*09e0*/  @!UP0 USHF.L.U32 UR4, UR4, 0x1, URZ ;  /* 0x0000000104048899 */ /* 0x000fe2000800063f */
[----:B------:R-:W-:Y:S01]  /*09f0*/  IMAD R12, R12, 0x4, R9 ;  /* 0x000000040c0c7824 */ /* 0x000fe200078e0209 */
[----:B------:R-:W3:Y:S03]  /*0a00*/  F2I.U32.TRUNC.NTZ R14, R14 ;  /* 0x0000000e000e7305 */ /* 0x000ee6000020f000 */
[C---:B------:R-:W-:Y:S01]  /*0a10*/  IMAD.SHL.U32 R153, R12.reuse, 0x4, RZ ;  /* 0x000000040c997824 */ /* 0x040fe200078e00ff */
[----:B------:R-:W-:Y:S01]  /*0a20*/  LEA.HI R2, R12, R12, RZ, 0x1 ;  /* 0x0000000c0c027211 */ /* 0x000fe200078f08ff */
[----:B--2---:R-:W-:Y:S01]  /*0a30*/  IMAD.MOV R15, RZ, RZ, -R13 ;  /* 0x000000ffff0f7224 */ /* 0x004fe200078e0a0d */
[----:B------:R-:W2:Y:S02]  /*0a40*/  LDC R9, c[0x0][0x148] ;  /* 0x00005200ff097b82 */ /* 0x000ea40000000800 */
[----:B------:R-:W-:Y:S01]  /*0a50*/  LOP3.LUT R13, R2, 0xfffffffe, RZ, 0xc0, !PT ;  /* 0xfffffffe020d7812 */ /* 0x000fe200078ec0ff */
[----:B-1----:R-:W-:Y:S01]  /*0a60*/  IMAD R8, R8, R15, UR8 ;  /* 0x0000000808087e24 */ /* 0x002fe2000f8e020f */
[----:B------:R-:W-:-:S02]  /*0a70*/  LOP3.LUT R153, R12, 0xc, R153, 0x78, !PT ;  /* 0x0000000c0c997812 */ /* 0x000fc400078e7899 */
[----:B------:R-:W-:Y:S01]  /*0a80*/  IADD3 R13, R12, -R13, RZ ;  /* 0x8000000d0c0d7210 */ /* 0x000fe20007ffe0ff */
[----:B------:R-:W-:Y:S01]  /*0a90*/  VIADD R12, R10, 0xffffffff ;  /* 0xffffffff0a0c7836 */ /* 0x000fe20000000000 */
[----:B------:R-:W1:Y:S01]  /*0aa0*/  LDC R15, c[0x0][0x140] ;  /* 0x00005000ff0f7b82 */ /* 0x000e620000000800 */
[----:B---3--:R-:W-:Y:S01]  /*0ab0*/  IMAD.MOV R24, RZ, RZ, -R14 ;  /* 0x000000ffff187224 */ /* 0x008fe200078e0a0e */
[----:B------:R-:W-:Y:S01]  /*0ac0*/  ISETP.NE.AND P1, PT, R13, R8, PT ;  /* 0x000000080d00720c */ /* 0x000fe20003f25270 */
[----:B-----5:R-:W-:Y:S01]  /*0ad0*/  @!UP0 ULEA UR6, UR7, UR6, 0x18 ;  /* 0x0000000607068291 */ /* 0x020fe2000f8ec03f */
[----:B------:R-:W-:Y:S01]  /*0ae0*/  VOTEU.ALL UP0, P0 ;  /* 0x00000000003f7886 */ /* 0x000fe20000000000 */
[----:B------:R-:W-:-:S04]  /*0af0*/  LOP3.LUT P0, RZ, R11, 0x7, RZ, 0xc0, !PT ;  /* 0x000000070bff7812 */ /* 0x000fc8000780c0ff */
[----:B------:R-:W-:-:S06]  /*0b00*/  ISETP.LT.U32.AND P0, PT, R153, 0x2, !P0 ;  /* 0x000000029900780c */ /* 0x000fcc0004701070 */
[----:B------:R-:W-:Y:S01]  /*0b10*/  @P1 LEA.HI R2, R153, R153, RZ, 0x1 ;  /* 0x0000009999021211 */ /* 0x000fe200078f08ff */
[----:B--2---:R-:W-:Y:S01]  /*0b20*/  IMAD R13, R9, R24, R6 ;  /* 0x00000018090d7224 */ /* 0x004fe200078e0206 */
[----:B------:R-:W-:Y:S01]  /*0b30*/  SEL R11, RZ, 0x1, !P0 ;  /* 0x00000001ff0b7807 */ /* 0x000fe20004000000 */
[----:B------:R-:W2:Y:S02]  /*0b40*/  FENCE.VIEW.ASYNC.S ;  /* 0x00000000000073c6 */ /* 0x000ea40000000000 */
[----:B--2---:R2:W3:Y:S01]  /*0b50*/  @!UP0 SYNCS.EXCH.64 URZ, [UR6+0x80], UR4 ;  /* 0x00008004063f85b2 */ /* 0x0044e20008000100 */
[----:B------:R-:W-:Y:S02]  /*0b60*/  @P1 SHF.R.S32.HI R2, RZ, 0x1, R2 ;  /* 0x00000001ff021819 */ /* 0x000fe40000011402 */
[----:B------:R-:W-:Y:S02]  /*0b70*/  ISETP.GE.U32.AND P0, PT, R12, 0x2, PT ;  /* 0x000000020c00780c */ /* 0x000fe40003f06070 */
[----:B------:R-:W-:-:S02]  /*0b80*/  @P1 ISETP.NE.AND P6, PT, R2, R13, PT ;  /* 0x0000000d0200120c */ /* 0x000fc40003fc5270 */
[----:B-1----:R-:W-:Y:S02]  /*0b90*/  ISETP.EQ.U32.AND P3, PT, R15, 0x1, PT ;  /* 0x000000010f00780c */ /* 0x002fe40003f62070 */
[----:B------:R-:W-:Y:S02]  /*0ba0*/  @P1 SEL R152, RZ, 0x1, P6 ;  /* 0x00000001ff981807 */ /* 0x000fe40003000000 */
[C---:B------:R-:W-:Y:S02]  /*0bb0*/  ISETP.EQ.OR P1, PT, R0.reuse, 0x3, !P4 ;  /* 0x000000030000780c */ /* 0x040fe40006722670 */
[----:B------:R-:W-:Y:S02]  /*0bc0*/  ISETP.EQ.AND P6, PT, R0, 0x2, !P5 ;  /* 0x000000020000780c */ /* 0x000fe40006fc2270 */
[----:B------:R-:W-:Y:S01]  /*0bd0*/  ISETP.EQ.AND P1, PT, R10, RZ, P1 ;  /* 0x000000ff0a00720c */ /* 0x000fe20000f22270 */
[----:B------:R2:W1:Y:S01]  /*0be0*/  @!UP1 SYNCS.EXCH.64 URZ, [UR6+0x88], UR4 ;  /* 0x00008804063f95b2 */ /* 0x0004620008000100 */
[----:B------:R-:W-:Y:S01]  /*0bf0*/  SEL R19, RZ, 0x1, !P6 ;  /* 0x00000001ff137807 */ /* 0x000fe20007000000 */
[----:B------:R-:W-:Y:S01]  /*0c00*/  NOP ;  /* 0x0000000000007918 */ /* 0x000fe20000000000 */
[----:B------:R-:W-:-:S02]  /*0c10*/  SEL R22, RZ, 0x1, !P1 ;  /* 0x00000001ff167807 */ /* 0x000fc40004800000 */
[----:B------:R-:W-:Y:S02]  /*0c20*/  LOP3.LUT R152, R152, R11, RZ, 0xc0, !PT ;  /* 0x0000000b98987212 */ /* 0x000fe400078ec0ff */
[----:B------:R-:W-:Y:S02]  /*0c30*/  SEL R19, R19, 0x2, P0 ;  /* 0x0000000213137807 */ /* 0x000fe40000000000 */
[----:B------:R-:W-:Y:S01]  /*0c40*/  SEL R22, R22, 0x2, P0 ;  /* 0x0000000216167807 */ /* 0x000fe20000000000 */
[----:B--23--:R-:W-:Y:S06]  /*0c50*/  @!P3 BRA `(.L_x_7) ;  /* 0x000000000008b947 */ /* 0x00cfec0003800000 */
[----:B-1--4-:R-:W-:Y:S01]  /*0c60*/  UCGABAR_ARV ;  /* 0x00000000000079c7 */ /* 0x012fe20008000000 */
[----:B------:R-:W-:Y:S05]  /*0c70*/  BRA `(.L_x_8) ;  /* 0x0000000000047947 */ /* 0x000fea0003800000 */
.L_x_7:
[----:B-1--4-:R-:W-:Y:S01]  /*0c80*/  NOP ;  /* 0x0000000000007918 */ /* 0x012fe20000000000 */
.L_x_8:
[----:B------:R-:W1:Y:S01]  /*0c90*/  LDC R2, c[0x0][0x904] ;  /* 0x00024100ff027b82 */ /* 0x000e620000000800 */
[----:B------:R-:W-:Y:S02]  /*0ca0*/  IMAD.U32 R10, RZ, RZ, UR8 ;  /* 0x00000008ff0a7e24 */ /* 0x000fe4000f8e00ff */
[----:B------:R-:W-:Y:S01]  /*0cb0*/  IMAD.MOV.U32 R11, RZ, RZ, RZ ;  /* 0x000000ffff0b7224 */ /* 0x000fe200078e00ff */
[----:B-1----:R-:W-:-:S04]  /*0cc0*/  ISETP.NE.AND P1, PT, R2, 0x1, PT ;  /* 0x000000010200780c */ /* 0x002fc80003f25270 */
[----:B------:R-:W-:-:S09]  /*0cd0*/  P2R R7, PR, RZ, 0x2 ;  /* 0x00000002ff077803 */ /* 0x000fd20000000000 */
[----:B------:R-:W1:Y:S01]  /*0ce0*/  @P1 LDC R17, c[0x0][0x10] ;  /* 0x00000400ff111b82 */ /* 0x000e620000000800 */
[----:B------:R-:W-:Y:S01]  /*0cf0*/  @P1 MOV R7, RZ ;  /* 0x000000ff00071202 */ /* 0x000fe20000000f00 */
[----:B------:R-:W-:-:S06]  /*0d00*/  @P1 IMAD.MOV.U32 R15, RZ, RZ, RZ ;  /* 0x000000ffff0f1224 */ /* 0x000fcc00078e00ff */
[----:B------:R-:W2:Y:S01]  /*0d10*/  @!P1 LDC R13, c[0x0][0xc] ;  /* 0x00000300ff0d9b82 */ /* 0x000ea20000000800 */
[----:B------:R-:W-:Y:S01]  /*0d20*/  ULDC UR4, c[0x0][0xc] ;  /* 0x0000030000047ab9 */ /* 0x000fe20000000800 */
[----:B------:R-:W-:Y:S01]  /*0d30*/  ULDC UR5, c[0x0][0x10] ;  /* 0x0000040000057ab9 */ /* 0x000fe20000000800 */
[----:B------:R-:W-:Y:S01]  /*0d40*/  ULDC UR6, c[0x0][0x14] ;  /* 0x0000050000067ab9 */ /* 0x000fe20000000800 */
[----:B------:R-:W-:-:S04]  /*0d50*/  UIMAD.WIDE.U32 UR4, UR4, UR5, URZ ;  /* 0x00000005040472a5 */ /* 0x000fc8000f8e003f */
[----:B------:R-:W-:Y:S02]  /*0d60*/  UIMAD.WIDE.U32 UR46, UR4, UR6, URZ ;  /* 0x00000006042e72a5 */ /* 0x000fe4000f8e003f */
[----:B------:R-:W-:-:S04]  /*0d70*/  UIMAD UR39, UR5, UR6, URZ ;  /* 0x00000006052772a4 */ /* 0x000fc8000f8e023f */
[----:B------:R-:W-:Y:S01]  /*0d80*/  UIADD3 UR39, UR47, UR39, URZ ;  /* 0x000000272f277290 */ /* 0x000fe2000fffe03f */
[----:B-1----:R-:W-:-:S05]  /*0d90*/  @P1 IMAD.WIDE.U32 R16, R17, UR8, R6 ;  /* 0x0000000811101c25 */ /* 0x002fca000f8e0006 */
[----:B------:R-:W-:Y:S01]  /*0da0*/  @P1 IADD3 R17, R17, R15, RZ ;  /* 0x0000000f11111210 */ /* 0x000fe20007ffe0ff */
[----:B--2---:R-:W-:-:S04]  /*0db0*/  @!P1 IMAD.WIDE.U32 R10, R6, R13, R10 ;  /* 0x0000000d060a9225 */ /* 0x004fc800078e000a */
[----:B------:R-:W-:Y:S02]  /*0dc0*/  @!P1 IMAD.MOV.U32 R16, RZ, RZ, R10 ;  /* 0x000000ffff109224 */ /* 0x000fe400078e000a */
[----:B------:R-:W-:Y:S01]  /*0dd0*/  @!P1 IMAD.MOV.U32 R17, RZ, RZ, R11 ;  /* 0x000000ffff119224 */ /* 0x000fe200078e000b */
[----:B------:R-:W-:Y:S06]  /*0de0*/  @!P3 BRA `(.L_x_9) ;  /* 0x00000000000cb947 */ /* 0x000fec0003800000 */
[----:B------:R-:W-:Y:S01]  /*0df0*/  UCGABAR_WAIT ;  /* 0x0000000000007dc7 */ /* 0x000fe20008000000 */
[----:B------:R-:W-:Y:S01]  /*0e00*/  CCTL.IVALL ;  /* 0x00000000ff00798f */ /* 0x000fe20002000000 */
[----:B------:R-:W-:Y:S05]  /*0e10*/  BRA `(.L_x_10) ;  /* 0x0000000000047947 */ /* 0x000fea0003800000 */
.L_x_9:
[----:B------:R-:W-:Y:S06]  /*0e20*/  BAR.SYNC.DEFER_BLOCKING 0x0 ;  /* 0x0000000000007b1d */ /* 0x000fec0000010000 */
.L_x_10:
[----:B------:R-:W1:Y:S01]  /*0e30*/  S2UR UR37, SR_CgaCtaId ;  /* 0x00000000002579c3 */ /* 0x000e620000008800 */
[----:B------:R-:W-:Y:S04]  /*0e40*/  BSSY B6, `(.L_x_11) ;  /* 0x00008c2000067945 */ /* 0x000fe80003800000 */
[----:B------:R-:W-:Y:S05]  /*0e50*/  @!P5 BRA `(.L_x_12) ;  /* 0x0000005c00b0d947 */ /* 0x000fea0003800000 */
[----:B------:R-:W-:-:S13]  /*0e60*/  ISETP.GT.U32.AND P0, PT, R12, 0x1, PT ;  /* 0x000000010c00780c */ /* 0x000fda0003f04070 */
[----:B------:R-:W-:Y:S05]  /*0e70*/  @P0 BRA `(.L_x_13) ;  /* 0x0000008800f80947 */ /* 0x000fea0003800000 */
[----:B------:R-:W-:Y:S01]  /*0e80*/  ULDC.64 UR4, c[0x0][0x8f8] ;  /* 0x00023e0000047ab9 */ /* 0x000fe20000000a00 */
[----:B------:R-:W-:Y:S01]  /*0e90*/  UMOV UR43, 0xffffffff ;  /* 0xffffffff002b7882 */ /* 0x000fe20000000000 */
[----:B------:R-:W-:Y:S01]  /*0ea0*/  ISETP.GE.U32.AND P0, PT, R16, UR4, PT ;  /* 0x0000000410007c0c */ /* 0x000fe2000bf06070 */
[----:B------:R-:W-:Y:S01]  /*0eb0*/  IMAD.MOV.U32 R158, RZ, RZ, -0x1 ;  /* 0xffffffffff9e7424 */ /* 0x000fe200078e00ff */
[----:B------:R-:W-:Y:S02]  /*0ec0*/  PRMT R154, RZ, 0x7610, R154 ;  /* 0x00007610ff9a7816 */ /* 0x000fe4000000009a */
[----:B------:R-:W-:Y:S02]  /*0ed0*/  ISETP.GE.U32.AND.EX P0, PT, R17, UR5, PT, P0 ;  /* 0x0000000511007c0c */ /* 0x000fe4000bf06100 */
[----:B------:R-:W-:Y:S02]  /*0ee0*/  MOV R23, 0xffffffff ;  /* 0xffffffff00177802 */ /* 0x000fe40000000f00 */
[----:B------:R-:W-:-:S09]  /*0ef0*/  PRMT R0, RZ, 0x7610, R0 ;  /* 0x00007610ff007816 */ /* 0x000fd20000000000 */
[----:B------:R-:W-:Y:S05]  /*0f00*/  @P0 BRA `(.L_x_14) ;  /* 0x0000000400240947 */ /* 0x000fea0003800000 */
[----:B------:R-:W2:Y:S01]  /*0f10*/  LDC.64 R20, c[0x0][0x8d0] ;  /* 0x00023400ff147b82 */ /* 0x000ea20000000a00 */
[----:B------:R-:W-:Y:S01]  /*0f20*/  IMAD.MOV.U32 R4, RZ, RZ, R16 ;  /* 0x000000ffff047224 */ /* 0x000fe200078e0010 */
[----:B------:R-:W-:-:S06]  /*0f30*/  MOV R5, R17 ;  /* 0x0000001100057202 */ /* 0x000fcc0000000f00 */
[----:B------:R-:W3:Y:S08]  /*0f40*/  LDC R0, c[0x0][0x8d8] ;  /* 0x00023600ff007b82 */ /* 0x000ef00000000800 */
[----:B------:R-:W4:Y:S01]  /*0f50*/  LDC.64 R26, c[0x0][0x8c8] ;  /* 0x00023200ff1a7b82 */ /* 0x000f220000000a00 */
[----:B--2---:R-:W-:-:S04]  /*0f60*/  ISETP.NE.U32.AND P0, PT, R20, RZ, PT ;  /* 0x000000ff1400720c */ /* 0x004fc80003f05070 */
[----:B------:R-:W-:-:S13]  /*0f70*/  ISETP.NE.AND.EX P0, PT, R21, RZ, PT, P0 ;  /* 0x000000ff1500720c */ /* 0x000fda0003f05300 */
[----:B---34-:R-:W-:Y:S05]  /*0f80*/  @!P0 BRA `(.L_x_15) ;  /* 0x0000000000288947 */ /* 0x018fea0003800000 */
[----:B------:R-:W2:Y:S02]  /*0f90*/  LDC R3, c[0x0][0x8dc] ;  /* 0x00023700ff037b82 */ /* 0x000ea40000000800 */
[----:B--2---:R-:W-:-:S05]  /*0fa0*/  IADD3 R3, P0, R16, R3, RZ ;  /* 0x0000000310037210 */ /* 0x004fca0007f1e0ff */
[----:B------:R-:W-:-:S04]  /*0fb0*/  IMAD.X R15, RZ, RZ, R17, P0 ;  /* 0x000000ffff0f7224 */ /* 0x000fc800000e0611 */
[----:B------:R-:W-:-:S04]  /*0fc0*/  IMAD.WIDE.U32 R4, R15, R20, RZ ;  /* 0x000000140f047225 */ /* 0x000fc800078e00ff */
[----:B------:R-:W-:-:S04]  /*0fd0*/  IMAD.WIDE.U32 R10, P0, R3, R21, R4 ;  /* 0x00000015030a7225 */ /* 0x000fc80007800004 */
[----:B------:R-:W-:Y:S01]  /*0fe0*/  IMAD.WIDE.U32 R4, R3, R20, RZ ;  /* 0x0000001403047225 */ /* 0x000fe200078e00ff */
[----:B------:R-:W-:-:S03]  /*0ff0*/  MOV R12, R11 ;  /* 0x0000000b000c7202 */ /* 0x000fc60000000f00 */
[----:B------:R-:W-:Y:S01]  /*1000*/  IMAD.X R13, RZ, RZ, RZ, P0 ;  /* 0x000000ffff0d7224 */ /* 0x000fe200000e06ff */
[----:B------:R-:W-:-:S05]  /*1010*/  IADD3 RZ, P0, R5, R10, RZ ;  /* 0x0000000a05ff7210 */ /* 0x000fca0007f1e0ff */
[----:B------:R-:W-:-:S08]  /*1020*/  IMAD.WIDE.U32.X R4, R15, R21, R12, P0 ;  /* 0x000000150f047225 */ /* 0x000fd000000e040c */
.L_x_15:
[----:B------:R-:W2:Y:S01]  /*1030*/  LDC.64 R14, c[0x0][0x8e8] ;  /* 0x00023a00ff0e7b82 */ /* 0x000ea20000000a00 */
[-CC-:B------:R-:W-:Y:S01]  /*1040*/  SHF.R.U64 R28, R4, R0.reuse, R5.reuse ;  /* 0x00000000041c7219 */ /* 0x180fe20000001205 */
[----:B------:R-:W-:Y:S01]  /*1050*/  ULDC UR4, c[0x0][0x900] ;  /* 0x0002400000047ab9 */ /* 0x000fe20000000800 */
[----:B------:R-:W-:Y:S02]  /*1060*/  SHF.R.U32.HI R0, RZ, R0, R5 ;  /* 0x00000000ff007219 */ /* 0x000fe40000011605 */
[----:B------:R-:W-:-:S03]  /*1070*/  IADD3 R3, P0, RZ, -R28, RZ ;  /* 0x8000001cff037210 */ /* 0x000fc60007f1e0ff */
[----:B------:R-:W3:Y:S02]  /*1080*/  LDC R10, c[0x0][0x8c0] ;  /* 0x00023000ff0a7b82 */ /* 0x000ee40000000800 */
[----:B------:R-:W-:-:S04]  /*1090*/  IMAD.X R5, RZ, RZ, ~R0, P0 ;  /* 0x000000ffff057224 */ /* 0x000fc800000e0e00 */
[-C--:B------:R-:W-:Y:S02]  /*10a0*/  IMAD R0, R5, R26.reuse, RZ ;  /* 0x0000001a05007224 */ /* 0x080fe400078e02ff */
[----:B------:R-:W4:Y:S01]  /*10b0*/  LDC R7, c[0x0][0x8b0] ;  /* 0x00022c00ff077b82 */ /* 0x000f220000000800 */
[----:B------:R-:W-:-:S04]  /*10c0*/  IMAD.WIDE.U32 R4, R3, R26, R16 ;  /* 0x0000001a03047225 */ /* 0x000fc800078e0010 */
[----:B------:R-:W-:Y:S02]  /*10d0*/  IMAD R3, R3, R27, R0 ;  /* 0x0000001b03037224 */ /* 0x000fe400078e0200 */
[----:B------:R-:W-:Y:S01]  /*10e0*/  IMAD R27, R9, R24, R6 ;  /* 0x00000018091b7224 */ /* 0x000fe200078e0206 */
[----:B------:R-:W1:Y:S01]  /*10f0*/  LDC R23, c[0x0][0x8a8] ;  /* 0x00022a00ff177b82 */ /* 0x000e620000000800 */
[----:B--2---:R-:W-:Y:S01]  /*1100*/  ISETP.NE.U32.AND P0, PT, R14, RZ, PT ;  /* 0x000000ff0e00720c */ /* 0x004fe20003f05070 */
[----:B------:R-:W-:-:S03]  /*1110*/  IMAD.IADD R3, R5, 0x1, R3 ;  /* 0x0000000105037824 */ /* 0x000fc600078e0203 */
[----:B------:R-:W-:-:S03]  /*1120*/  ISETP.NE.AND.EX P0, PT, R15, RZ, PT, P0 ;  /* 0x000000ff0f00720c */ /* 0x000fc60003f05300 */
[----:B------:R-:W2:Y:S01]  /*1130*/  LDC R12, c[0x0][0x8f0] ;  /* 0x00023c00ff0c7b82 */ /* 0x000ea20000000800 */
[-CC-:B---3--:R-:W-:Y:S02]  /*1140*/  SHF.R.U64 R13, R4, R10.reuse, R3.reuse ;  /* 0x0000000a040d7219 */ /* 0x188fe40000001203 */
[----:B------:R-:W-:-:S05]  /*1150*/  SHF.R.U32.HI R0, RZ, R10, R3 ;  /* 0x0000000aff007219 */ /* 0x000fca0000011603 */
[----:B------:R-:W3:Y:S01]  /*1160*/  LDC R20, c[0x0][0x8e0] ;  /* 0x00023800ff147b82 */ /* 0x000ee20000000800 */
[-CC-:B----4-:R-:W-:Y:S02]  /*1170*/  SHF.R.U64 R25, R13, R7.reuse, R0.reuse ;  /* 0x000000070d197219 */ /* 0x190fe40000001200 */
[----:B------:R-:W-:Y:S02]  /*1180*/  SHF.R.U32.HI R3, RZ, R7, R0 ;  /* 0x00000007ff037219 */ /* 0x000fe40000011600 */
[----:B------:R-:W-:Y:S02]  /*1190*/  MOV R0, 0xffffffff ;  /* 0xffffffff00007802 */ /* 0x000fe40000000f00 */
[--C-:B------:R-:W-:Y:S01]  /*11a0*/  SHF.R.U64 R26, R25, UR4, R3.reuse ;  /* 0x00000004191a7c19 */ /* 0x100fe20008001203 */
[----:B------:R-:W4:Y:S01]  /*11b0*/  LDC R21, c[0x0][0x8b8] ;  /* 0x00022e00ff157b82 */ /* 0x000f220000000800 */
[----:B------:R-:W-:Y:S02]  /*11c0*/  SHF.L.U32 R0, R0, UR4, RZ ;  /* 0x0000000400007c19 */ /* 0x000fe400080006ff */
[----:B------:R-:W-:Y:S01]  /*11d0*/  SHF.R.U32.HI R5, RZ, UR4, R3 ;  /* 0x00000004ff057c19 */ /* 0x000fe20008011603 */
[----:B------:R-:W-:Y:S01]  /*11e0*/  IMAD.MOV.U32 R4, RZ, RZ, R26 ;  /* 0x000000ffff047224 */ /* 0x000fe200078e001a */
[----:B------:R-:W-:Y:S01]  /*11f0*/  LOP3.LUT R0, RZ, R0, RZ, 0x33, !PT ;  /* 0x00000000ff007212 */ /* 0x000fe200078e33ff */
[----:B-1----:R-:W-:Y:S06]  /*1200*/  @!P0 BRA `(.L_x_16) ;  /* 0x0000000000288947 */ /* 0x002fec0003800000 */
[----:B------:R-:W1:Y:S02]  /*1210*/  LDC R3, c[0x0][0x8f4] ;  /* 0x00023d00ff037b82 */ /* 0x000e640000000800 */
[----:B-1----:R-:W-:-:S05]  /*1220*/  IADD3 R3, P0, R26, R3, RZ ;  /* 0x000000031a037210 */ /* 0x002fca0007f1e0ff */
[----:B------:R-:W-:-:S04]  /*1230*/  IMAD.X R9, RZ, RZ, R5, P0 ;  /* 0x000000ffff097224 */ /* 0x000fc800000e0605 */
[----:B------:R-:W-:-:S04]  /*1240*/  IMAD.WIDE.U32 R4, R9, R14, RZ ;  /* 0x0000000e09047225 */ /* 0x000fc800078e00ff */
[----:B------:R-:W-:-:S04]  /*1250*/  IMAD.WIDE.U32 R6, P0, R3, R15, R4 ;  /* 0x0000000f03067225 */ /* 0x000fc80007800004 */
[----:B------:R-:W-:Y:S01]  /*1260*/  IMAD.WIDE.U32 R4, R3, R14, RZ ;  /* 0x0000000e03047225 */ /* 0x000fe200078e00ff */
[----:B------:R-:W-:-:S03]  /*1270*/  IADD3.X R11, RZ, RZ, RZ, P0, !PT ;  /* 0x000000ffff0b7210 */ /* 0x000fc600007fe4ff */
[----:B------:R-:W-:Y:S01]  /*1280*/  IMAD.MOV.U32 R10, RZ, RZ, R7 ;  /* 0x000000ffff0a7224 */ /* 0x000fe200078e0007 */
[----:B------:R-:W-:-:S05]  /*1290*/  IADD3 RZ, P0, R5, R6, RZ ;  /* 0x0000000605ff7210 */ /* 0x000fca0007f1e0ff */
[----:B------:R-:W-:-:S08]  /*12a0*/  IMAD.WIDE.U32.X R4, R9, R15, R10, P0 ;  /* 0x0000000f09047225 */ /* 0x000fd000000e040a */
.L_x_16:
[----:B--2---:R-:W-:Y:S01]  /*12b0*/  SHF.R.U64 R3, R4, R12, R5 ;  /* 0x0000000c04037219 */ /* 0x004fe20000001205 */
[----:B------:R-:W-:Y:S01]  /*12c0*/  USHF.L.U32 UR4, UR38, UR4, URZ ;  /* 0x0000000426047299 */ /* 0x000fe2000800063f */
[----:B------:R-:W-:Y:S01]  /*12d0*/  LOP3.LUT R0, R25, R0, RZ, 0xc0, !PT ;  /* 0x0000000019007212 */ /* 0x000fe200078ec0ff */
[----:B------:R-:W-:Y:S01]  /*12e0*/  VIADD R4, R23, 0xffffffff ;  /* 0xffffffff17047836 */ /* 0x000fe20000000000 */
[C---:B------:R-:W-:Y:S02]  /*12f0*/  IADD3 R5, -R3.reuse, RZ, RZ ;  /* 0x000000ff03057210 */ /* 0x040fe40007ffe1ff */
[----:B------:R-:W-:Y:S01]  /*1300*/  SEL R8, R8, R27, !P1 ;  /* 0x0000001b08087207 */ /* 0x000fe20004800000 */
[----:B------:R-:W-:Y:S01]  /*1310*/  IMAD R3, R3, UR4, R0 ;  /* 0x0000000403037c24 */ /* 0x000fe2000f8e0200 */
[----:B------:R-:W-:Y:S01]  /*1320*/  LOP3.LUT R4, R13, R4, RZ, 0xc0, !PT ;  /* 0x000000040d047212 */ /* 0x000fe200078ec0ff */
[----:B---3--:R-:W-:Y:S01]  /*1330*/  IMAD R0, R5, R20, R26 ;  /* 0x0000001405007224 */ /* 0x008fe200078e021a */
[----:B------:R-:W-:Y:S01]  /*1340*/  R2UR UR43, R28 ;  /* 0x000000001c2b72ca */ /* 0x000fe200000e0000 */
[----:B----4-:R-:W-:-:S02]  /*1350*/  IMAD R8, R3, R21, R8 ;  /* 0x0000001503087224 */ /* 0x010fc400078e0208 */
[----:B------:R-:W-:Y:S02]  /*1360*/  IMAD R23, R0, R23, R4 ;  /* 0x0000001700177224 */ /* 0x000fe400078e0204 */
[----:B------:R-:W-:-:S03]  /*1370*/  IMAD.MOV.U32 R0, RZ, RZ, 0x1 ;  /* 0x00000001ff007424 */ /* 0x000fc600078e00ff */
[----:B------:R-:W-:Y:S02]  /*1380*/  SEL R158, R23, R8, !P1 ;  /* 0x00000008179e7207 */ /* 0x000fe40004800000 */
[----:B------:R-:W-:-:S07]  /*1390*/  SEL R23, R8, R23, !P1 ;  /* 0x0000001708177207 */ /* 0x000fce0004800000 */
.L_x_14:
[----:B------:R-:W-:-:S08]  /*13a0*/  NOP ;  /* 0x0000000000007918 */ /* 0x000fd00000000000 */
[----:B------:R-:W2:Y:S02]  /*13b0*/  USETMAXREG.TRY_ALLOC.CTAPOOL UP0, 0xe8 ;  /* 0x000000e8000079c8 */ /* 0x000ea40008000600 */
[----:B--2---:R-:W-:-:S13]  /*13c0*/  PLOP3.LUT P0, PT, PT, PT, UP0, 0x80, 0x0 ;  /* 0x000000000000781c */ /* 0x004fda0003f0f008 */
[----:B------:R-:W-:Y:S05]  /*13d0*/  @!P0 BRA `(.L_x_14) ;  /* 0xfffffffc00f08947 */ /* 0x000fea000383ffff */
[----:B------:R-:W-:Y:S02]  /*13e0*/  ULDC.64 UR4, c[0x0][0x590] ;  /* 0x0001640000047ab9 */ /* 0x000fe40000000a00 */
[----:B------:R-:W-:Y:S01]  /*13f0*/  IMAD.U32 R161, RZ, RZ, UR4 ;  /* 0x00000004ffa17e24 */ /* 0x000fe2000f8e00ff */
[----:B------:R-:W-:-:S04]  /*1400*/  MOV R162, UR5 ;  /* 0x0000000500a27c02 */ /* 0x000fc80008000f00 */
[----:B------:R-:W-:-:S04]  /*1410*/  ISETP.NE.U32.AND P1, PT, R161, RZ, PT ;  /* 0x000000ffa100720c */ /* 0x000fc80003f25070 */
[----:B------:R-:W-:-:S13]  /*1420*/  ISETP.NE.AND.EX P0, PT, R162, RZ, PT, P1 ;  /* 0x000000ffa200720c */ /* 0x000fda0003f05310 */
[----:B------:R-:W-:Y:S05]  /*1430*/  @P0 BRA `(.L_x_17) ;  /* 0x00000000002c0947 */ /* 0x000fea0003800000 */
[----:B------:R-:W-:Y:S02]  /*1440*/  ULDC.64 UR4, c[0x0][0x588] ;  /* 0x0001620000047ab9 */ /* 0x000fe40000000a00 */
[----:B------:R-:W-:-:S04]  /*1450*/  ISETP.NE.U32.AND P0, PT, RZ, UR4, PT ;  /* 0x00000004ff007c0c */ /* 0x000fc8000bf05070 */
[----:B------:R-:W-:-:S13]  /*1460*/  ISETP.NE.AND.EX P0, PT, RZ, UR5, PT, P0 ;  /* 0x00000005ff007c0c */ /* 0x000fda000bf05300 */
[----:B------:R-:W-:Y:S05]  /*1470*/  @!P0 BRA `(.L_x_18) ;  /* 0x0000000000108947 */ /* 0x000fea0003800000 */
[----:B------:R-:W2:Y:S02]  /*1480*/  LDC.64 R156, c[0x0][0x588] ;  /* 0x00016200ff9c7b82 */ /* 0x000ea40000000a00 */
[----:B--2---:R2:W5:Y:S01]  /*1490*/  LDG.E R156, desc[UR48][R156.64] ;  /* 0x000000309c9c7981 */ /* 0x004562000c1e1900 */
[----:B------:R-:W-:Y:S01]  /*14a0*/  IMAD.MOV.U32 R154, RZ, RZ, 0x1 ;  /* 0x00000001ff9a7424 */ /* 0x000fe200078e00ff */
[----:B------:R-:W-:Y:S06]  /*14b0*/  BRA `(.L_x_17) ;  /* 0x00000000000c7947 */ /* 0x000fec0003800000 */
.L_x_18:
[----:B------:R-:W-:Y:S01]  /*14c0*/  ULDC UR4, c[0x0][0x580] ;  /* 0x0001600000047ab9 */ /* 0x000fe20000000800 */
[----:B------:R-:W-:Y:S01]  /*14d0*/  IMAD.MOV.U32 R154, RZ, RZ, 0x1 ;  /* 0x00000001ff9a7424 */ /* 0x000fe200078e00ff */
[----:B------:R-:W-:-:S07]  /*14e0*/  MOV R156, UR4 ;  /* 0x00000004009c7c02 */ /* 0x000fce0008000f00 */
.L_x_17:
[----:B------:R-:W-:Y:S02]  /*14f0*/  ULDC.64 UR4, c[0x0][0x5b0] ;  /* 0x00016c0000047ab9 */ /* 0x000fe40000000a00 */
[----:B------:R-:W-:-:S04]  /*1500*/  ISETP.NE.U32.AND P0, PT, RZ, UR4, PT ;  /* 0x00000004ff007c0c */ /* 0x000fc8000bf05070 */
[----:B------:R-:W-:-:S13]  /*1510*/  ISETP.NE.AND.EX P0, PT, RZ, UR5, PT, P0 ;  /* 0x00000005ff007c0c */ /* 0x000fda000bf05300 */
[----:B------:R-:W-:Y:S05]  /*1520*/  @P0 BRA `(.L_x_19) ;  /* 0x0000000000240947 */ /* 0x000fea0003800000 */
[----:B------:R-:W-:Y:S02]  /*1530*/  ULDC.64 UR4, c[0x0][0x5a8] ;  /* 0x00016a0000047ab9 */ /* 0x000fe40000000a00 */
[----:B------:R-:W-:-:S04]  /*1540*/  ISETP.NE.U32.AND P0, PT, RZ, UR4, PT ;  /* 0x00000004ff007c0c */ /* 0x000fc8000bf05070 */
[----:B------:R-:W-:-:S13]  /*1550*/  ISETP.NE.AND.EX P0, PT, RZ, UR5, PT, P0 ;  /* 0x00000005ff007c0c */ /* 0x000fda000bf05300 */
[----:B------:R-:W-:Y:S05]  /*1560*/  @!P0 BRA `(.L_x_20) ;  /* 0x00000000000c8947 */ /* 0x000fea0003800000 */
[----:B------:R-:W2:Y:S02]  /*1570*/  LDC.64 R4, c[0x0][0x5a8] ;  /* 0x00016a00ff047b82 */ /* 0x000ea40000000a00 */
[----:B--2---:R3:W5:Y:S01]  /*1580*/  LDG.E R157, desc[UR48][R4.64] ;  /* 0x00000030049d7981 */ /* 0x004762000c1e1900 */
[----:B------:R-:W-:Y:S05]  /*1590*/  BRA `(.L_x_19) ;  /* 0x0000000000087947 */ /* 0x000fea0003800000 */
.L_x_20:
[----:B------:R-:W-:Y:S02]  /*15a0*/  ULDC UR4, c[0x0][0x5a0] ;  /* 0x0001680000047ab9 */ /* 0x000fe40000000800 */
[----:B--2---:R-:W-:-:S07]  /*15b0*/  IMAD.U32 R157, RZ, RZ, UR4 ;  /* 0x00000004ff9d7e24 */ /* 0x004fce000f8e00ff */
.L_x_19:
[----:B------:R-:W-:Y:S01]  /*15c0*/  LOP3.LUT P2, RZ, R0, 0xff, RZ, 0xc0, !PT ;  /* 0x000000ff00ff7812 */ /* 0x000fe2000784c0ff */
[----:B------:R-:W-:Y:S01]  /*15d0*/  UMOV UR36, URZ ;  /* 0x0000003f00247c82 */ /* 0x000fe20008000000 */
[----:B------:R-:W-:-:S11]  /*15e0*/  PLOP3.LUT P0, PT, PT, PT, PT, 0x80, 0x0 ;  /* 0x000000000000781c */ /* 0x000fd60003f0f070 */
[----:B------:R-:W-:Y:S05]  /*15f0*/  @!P2 BRA `(.L_x_21) ;  /* 0x000000540030a947 */ /* 0x000fea0003800000 */
[----:B------:R-:W-:Y:S01]  /*1600*/  ULDC UR4, c[0x0][0x28c] ;  /* 0x0000a30000047ab9 */ /* 0x000fe20000000800 */
[----:B------:R-:W-:Y:S01]  /*1610*/  IMAD.MOV.U32 R155, RZ, RZ, 0x10 ;  /* 0x00000010ff9b7424 */ /* 0x000fe200078e00ff */
[----:B------:R-:W-:Y:S01]  /*1620*/  UIADD3 UR4, UR4, 0x3f, URZ ;  /* 0x0000003f04047890 */ /* 0x000fe2000fffe03f */
[----:B------:R-:W-:Y:S01]  /*1630*/  LOP3.LUT P0, RZ, R18, 0x4, RZ, 0xc0, !PT ;  /* 0x0000000412ff7812 */ /* 0x000fe2000780c0ff */
[----:B------:R-:W-:Y:S01]  /*1640*/  ULDC.64 UR54, c[0x0][0x198] ;  /* 0x0000660000367ab9 */ /* 0x000fe20000000a00 */
[----:B------:R-:W-:Y:S01]  /*1650*/  LOP3.LUT R159, R22, 0x1, RZ, 0xfc, !PT ;  /* 0x00000001169f7812 */ /* 0x000fe200078efcff */
[----:B------:R-:W-:Y:S01]  /*1660*/  USHF.R.S32.HI UR5, URZ, 0x1f, UR4 ;  /* 0x0000001f3f057899 */ /* 0x000fe20008011404 */
[----:B------:R-:W-:Y:S01]  /*1670*/  LOP3.LUT R160, R19, 0x1, RZ, 0xfc, !PT ;  /* 0x0000000113a07812 */ /* 0x000fe200078efcff */
[----:B------:R-:W-:Y:S01]  /*1680*/  UMOV UR44, URZ ;  /* 0x0000003f002c7c82 */ /* 0x000fe20008000000 */
[----:B------:R-:W-:Y:S01]  /*1690*/  SEL R155, R155, 0xfffffff0, !P0 ;  /* 0xfffffff09b9b7807 */ /* 0x000fe20004000000 */
[----:B------:R-:W-:Y:S01]  /*16a0*/  ULEA.HI UR5, UR5, UR4, URZ, 0x6 ;  /* 0x0000000405057291 */ /* 0x000fe2000f8f303f */
[----:B------:R-:W-:Y:S01]  /*16b0*/  UMOV UR45, URZ ;  /* 0x0000003f002d7c82 */ /* 0x000fe20008000000 */
[----:B------:R-:W-:-:S02]  /*16c0*/  UMOV UR50, URZ ;  /* 0x0000003f00327c82 */ /* 0x000fc40008000000 */
[----:B------:R-:W-:Y:S01]  /*16d0*/  USHF.R.S32.HI UR51, URZ, 0x6, UR5 ;  /* 0x000000063f337899 */ /* 0x000fe20008011405 */
[----:B------:R-:W-:-:S11]  /*16e0*/  UMOV UR36, URZ ;  /* 0x0000003f00247c82 */ /* 0x000fd60008000000 */
.L_x_133:
[----:B------:R-:W-:Y:S01]  /*16f0*/  LOP3.LUT R0, R18, 0x80, RZ, 0xc0, !PT ;  /* 0x0000008012007812 */ /* 0x000fe200078ec0ff */
[----:B------:R-:W4:Y:S01]  /*1700*/  S2UR UR52, SR_CgaCtaId ;  /* 0x00000000003479c3 */ /* 0x000f220000008800 */
[----:B------:R-:W-:Y:S02]  /*1710*/  UMOV UR53, 0x400 ;  /* 0x0000040000357882 */ /* 0x000fe40000000000 */
[----:B------:R-:W-:-:S06]  /*1720*/  SHF.R.U32.HI R0, RZ, 0x7, R0 ;  /* 0x00000007ff007819 */ /* 0x000fcc0000011600 */
[----:B-1----:R-:W1:Y:S01]  /*1730*/  SHFL.IDX PT, R0, R0, RZ, 0x1f ;  /* 0x00001fff00007589 */ /* 0x002e6200000e0000 */
[----:B----4-:R-:W-:Y:S01]  /*1740*/  ULEA UR53, UR52, UR53, 0x18 ;  /* 0x0000003534357291 */ /* 0x010fe2000f8ec03f */
[----:B-1----:R-:W-:-:S13]  /*1750*/  R2UR UR4, R0 ;  /* 0x00000000000472ca */ /* 0x002fda00000e0000 */
[----:B------:R-:W-:-:S04]  /*1760*/  ULEA.HI UR5, UR4, UR4, URZ, 0x1 ;  /* 0x0000000404057291 */ /* 0x000fc8000f8f083f */
[----:B------:R-:W-:-:S04]  /*1770*/  ULOP3.LUT UR5, UR5, 0x7fffe, URZ, 0xc0, !UPT ;  /* 0x0007fffe05057892 */ /* 0x000fc8000f8ec03f */
[----:B------:R-:W-:-:S03]  /*1780*/  UIADD3 UR5, UR4, -UR5, URZ ;  /* 0x8000000504057290 */ /* 0x000fc6000fffe03f */
[----:B------:R-:W-:Y:S01]  /*1790*/  ULDC UR4, c[0x0][0x28c] ;  /* 0x0000a30000047ab9 */ /* 0x000fe20000000800 */
[----:B------:R-:W-:Y:S01]  /*17a0*/  ULEA UR5, UR5, UR53, 0xd ;  /* 0x0000003505057291 */ /* 0x000fe2000f8e683f */
[----:B------:R-:W-:-:S03]  /*17b0*/  ISETP.LT.AND P0, PT, RZ, UR4, PT ;  /* 0x00000004ff007c0c */ /* 0x000fc6000bf01270 */
[----:B------:R-:W-:-:S04]  /*17c0*/  UIADD3 UR5, UR5, 0x8400, URZ ;  /* 0x0000840005057890 */ /* 0x000fc8000fffe03f */
[----:B------:R-:W-:-:S04]  /*17d0*/  USHF.R.U32.HI UR5, URZ, 0x4, UR5 ;  /* 0x000000043f057899 */ /* 0x000fc80008011605 */
[----:B------:R-:W-:Y:S02]  /*17e0*/  ULOP3.LUT UR40, UR5, 0x3fff, URZ, 0xc0, !UPT ;  /* 0x00003fff05287892 */ /* 0x000fe4000f8ec03f */
[----:B------:R-:W-:Y:S10]  /*17f0*/  @P0 BRA `(.L_x_22) ;  /* 0x0000000000400947 */ /* 0x000ff40003800000 */
[----:B------:R-:W-:Y:S01]  /*1800*/  MOV R0, 0x0 ;  /* 0x0000000000007802 */ /* 0x000fe20000000f00 */
[----:B------:R-:W-:Y:S01]  /*1810*/  ULDC.64 UR4, c[0x4][0x70] ;  /* 0x01001c0000047ab9 */ /* 0x000fe20000000a00 */
[----:B------:R-:W-:Y:S01]  /*1820*/  ULDC.64 UR6, c[0x4][0x8] ;  /* 0x0100020000067ab9 */ /* 0x000fe20000000a00 */
[----:B---3--:R-:W-:Y:S01]  /*1830*/  MOV R4, UR4 ;  /* 0x0000000400047c02 */ /* 0x008fe20008000f00 */
[----:B------:R1:W3:Y:S01]  /*1840*/  LDC.64 R14, c[0x4][R0] ;  /* 0x01000000000e7b82 */ /* 0x0002e20000000a00 */
[----:B------:R-:W-:Y:S01]  /*1850*/  IMAD.U32 R5, RZ, RZ, UR5 ;  /* 0x00000005ff057e24 */ /* 0x000fe2000f8e00ff */
[----:B------:R-:W-:Y:S01]  /*1860*/  ULDC.64 UR4, c[0x4][0x78] ;  /* 0x01001e0000047ab9 */ /* 0x000fe20000000a00 */
[----:B------:R-:W-:Y:S01]  /*1870*/  IMAD.U32 R10, RZ, RZ, UR6 ;  /* 0x00000006ff0a7e24 */ /* 0x000fe2000f8e00ff */
[----:B------:R-:W-:Y:S01]  /*1880*/  MOV R7, UR5 ;  /* 0x0000000500077c02 */ /* 0x000fe20008000f00 */
[----:B------:R-:W-:Y:S01]  /*1890*/  IMAD.U32 R6, RZ, RZ, UR4 ;  /* 0x00000004ff067e24 */ /* 0x000fe2000f8e00ff */
[----:B------:R-:W-:Y:S01]  /*18a0*/  MOV R8, 0x1e1 ;  /* 0x000001e100087802 */ /* 0x000fe20000000f00 */
[----:B------:R-:W-:-:S02]  /*18b0*/  IMAD.U32 R11, RZ, RZ, UR7 ;  /* 0x00000007ff0b7e24 */ /* 0x000fc4000f8e00ff */
[----:B------:R-:W-:Y:S02]  /*18c0*/  IMAD.MOV.U32 R12, RZ, RZ, 0x1 ;  /* 0x00000001ff0c7424 */ /* 0x000fe400078e00ff */
[----:B-1----:R-:W-:-:S07]  /*18d0*/  IMAD.MOV.U32 R13, RZ, RZ, RZ ;  /* 0x000000ffff0d7224 */ /* 0x002fce00078e00ff */
[----:B------:R-:W-:-:S07]  /*18e0*/  LEPC R20, `(.L_x_22) ;  /* 0x000000001014794e */ /* 0x000fce0000000000 */
[----:B--23-5:R-:W-:Y:S05]  /*18f0*/  CALL.ABS.NOINC R14 ;  /* 0x000000000e007343 */ /* 0x02cfea0003c00000 */
.L_x_22:
[----:B------:R-:W-:-:S13]  /*1900*/  ISETP.NE.AND P0, PT, R159, 0x3, PT ;  /* 0x000000039f00780c */ /* 0x000fda0003f05270 */
[----:B------:R-:W-:Y:S05]  /*1910*/  @!P0 BRA `(.L_x_23) ;  /* 0x0000000000048947 */ /* 0x000fea0003800000 */
[----:B------:R-:W-:Y:S01]  /*1920*/  BPT.TRAP 0x1 ;  /* 0x000000040000795c */ /* 0x000fe20000300000 */
.L_x_23:
[----:B------:R-:W-:Y:S01]  /*1930*/  IMAD.U32 R0, RZ, RZ, UR45 ;  /* 0x0000002dff007e24 */ /* 0x000fe2000f8e00ff */
[----:B------:R-:W-:-:S04]  /*1940*/  MOV R3, UR50 ;  /* 0x0000003200037c02 */ /* 0x000fc80008000f00 */
[----:B------:R-:W-:Y:S02]  /*1950*/  LEA R3, R3, UR53, 0x3 ;  /* 0x0000003503037c11 */ /* 0x000fe4000f8e18ff */
[----:B------:R-:W-:-:S04]  /*1960*/  SHF.L.U32 R0, R0, 0x1f, RZ ;  /* 0x0000001f00007819 */ /* 0x000fc800000006ff */
[----:B------:R1:W4:Y:S01]  /*1970*/  SYNCS.PHASECHK.TRANS64.TRYWAIT P1, [R3+URZ], R0 ;  /* 0x00000000030075a7 */ /* 0x000322000802017f */
[----:B------:R-:W-:Y:S05]  /*1980*/  @!P0 BRA `(.L_x_24) ;  /* 0x0000000000048947 */ /* 0x000fea0003800000 */
[----:B------:R-:W-:Y:S01]  /*1990*/  BPT.TRAP 0x1 ;  /* 0x000000040000795c */ /* 0x000fe20000300000 */
.L_x_24:
[----:B----4-:R-:W-:Y:S05]  /*19a0*/  @P1 BRA `(.L_x_25) ;  /* 0x0000000000081947 */ /* 0x010fea0003800000 */
[----:B------:R-:W4:Y:S02]  /*19b0*/  SYNCS.PHASECHK.TRANS64.TRYWAIT P1, [R3+URZ], R0 ;  /* 0x00000000030075a7 */ /* 0x000f24000802017f */
[----:B----4-:R-:W-:Y:S05]  /*19c0*/  @!P1 BRA `(.L_x_26) ;  /* 0x00000080002c9947 */ /* 0x010fea0003800000 */
.L_x_25:
[----:B------:R-:W-:-:S04]  /*19d0*/  UISETP.LT.AND UP0, UPT, UR51, 0x1, UPT ;  /* 0x000000013300788c */ /* 0x000fc8000bf01270 */
[----:B------:R-:W-:-:S06]  /*19e0*/  USEL UR4, UR51, 0x1, UP0 ;  /* 0x0000000133047887 */ /* 0x000fcc0008000000 */
[----:B-1--4-:R-:W-:Y:S01]  /*19f0*/  IMAD.U32 R0, RZ, RZ, UR4 ;  /* 0x00000004ff007e24 */ /* 0x012fe2000f8e00ff */
[----:B------:R-:W-:Y:S05]  /*1a00*/  WARPSYNC.ALL ;  /* 0x0000000000007948 */ /* 0x000fea0003800000 */
[----:B------:R-:W-:-:S04]  /*1a10*/  IADD3 R0, -R0, UR51, RZ ;  /* 0x0000003300007c10 */ /* 0x000fc8000fffe1ff */
[----:B------:R-:W-:Y:S01]  /*1a20*/  ISETP.GE.AND P1, PT, R0, 0x1, PT ;  /* 0x000000010000780c */ /* 0x000fe20003f26270 */
[----:B------:R-:W-:Y:S01]  /*1a30*/  UIADD3 UR4, UR53, 0x18400, URZ ;  /* 0x0001840035047890 */ /* 0x000fe2000fffe03f */
[----:B------:R-:W-:Y:S01]  /*1a40*/  WARPGROUP.ARRIVE ;  /* 0x00000000000079c5 */ /* 0x000fe20000000000 */
[----:B------:R-:W-:Y:S02]  /*1a50*/  ULOP3.LUT UR8, UR40, 0x10000, URZ, 0xfc, !UPT ;  /* 0x0001000028087892 */ /* 0x000fe4000f8efc3f */
[----:B------:R-:W-:Y:S02]  /*1a60*/  USHF.R.U32.HI UR4, URZ, 0x4, UR4 ;  /* 0x000000043f047899 */ /* 0x000fe40008011604 */
[----:B------:R-:W-:Y:S02]  /*1a70*/  ULEA UR10, UR50, UR8, 0xa ;  /* 0x00000008320a7291 */ /* 0x000fe4000f8e503f */
[----:B------:R-:W-:Y:S01]  /*1a80*/  ULOP3.LUT UR4, UR4, 0x3fff, URZ, 0xc0, !UPT ;  /* 0x00003fff04047892 */ /* 0x000fe2000f8ec03f */
[----:B------:R-:W-:Y:S01]  /*1a90*/  UMOV UR5, 0x40000040 ;  /* 0x4000004000057882 */ /* 0x000fe20000000000 */
[----:B------:R-:W-:-:S02]  /*1aa0*/  UMOV UR7, 0x40000040 ;  /* 0x4000004000077882 */ /* 0x000fc40000000000 */
[----:B------:R-:W-:-:S03]  /*1ab0*/  ULOP3.LUT UR9, UR4, 0x10000, URZ, 0xfc, !UPT ;  /* 0x0001000004097892 */ /* 0x000fc6000f8efc3f */
[----:B------:R-:W-:Y:S01]  /*1ac0*/  UMOV UR4, UR10 ;  /* 0x0000000a00047c82 */ /* 0x000fe20008000000 */
[----:B------:R-:W-:-:S07]  /*1ad0*/  ULEA UR11, UR50, UR9, 0xb ;  /* 0x00000009320b7291 */ /* 0x000fce000f8e583f */
[----:B------:R-:W-:Y:S02]  /*1ae0*/  UMOV UR6, UR11 ;  /* 0x0000000b00067c82 */ /* 0x000fe40008000000 */
[----:B------:R-:W-:Y:S01]  /*1af0*/  HGMMA.64x256x16.F32 R24, gdesc[UR4], RZ, !UPT, gsb0 ;  /* 0x03e00000041879f0 */ /* 0x000fe2000c0008ff */
[----:B------:R-:W-:Y:S02]  /*1b00*/  UIADD3 UR4, UR10, 0x2, URZ ;  /* 0x000000020a047890 */ /* 0x000fe4000fffe03f */
[----:B------:R-:W-:Y:S01]  /*1b10*/  UIADD3 UR6, UR11, 0x2, URZ ;  /* 0x000000020b067890 */ /* 0x000fe2000fffe03f */
[----:B------:R-:W-:Y:S01]  /*1b20*/  UMOV UR5, 0x40000040 ;  /* 0x4000004000057882 */ /* 0x000fe20000000000 */
[----:B------:R-:W-:Y:S01]  /*1b30*/  UMOV UR7, 0x40000040 ;  /* 0x4000004000077882 */ /* 0x000fe20000000000 */
[----:B------:R-:W-:Y:S02]  /*1b40*/  WARPGROUP.DEPBAR.LE gsb0, 0x0 ;  /* 0x00008000000079c5 */ /* 0x000fe40000010000 */
[----:B------:R-:W-:-:S15]  /*1b50*/  WARPGROUP.ARRIVE ;  /* 0x00000000000079c5 */ /* 0x000fde0000000000 */
[----:B------:R-:W-:-:S05]  /*1b60*/  NOP ;  /* 0x0000000000007918 */ /* 0x000fca0000000000 */
[----:B------:R-:W-:Y:S01]  /*1b70*/  HGMMA.64x256x16.F32 R24, gdesc[UR4], R24, gsb0 ;  /* 0x03e00000041879f0 */ /* 0x000fe20008000818 */
        /* <DEDUP_REMOVED lines=15> */
[----:B------:R-:W-:Y:S03]  /*1c70*/  HGMMA.64x256x16.F32 R24, gdesc[UR4], R24, gsb0 ;  /* 0x03e00000041879f0 */ /* 0x000fe60008000818 */
[----:B------:R-:W-:Y:S02]  /*1c80*/  WARPGROUP.DEPBAR.LE gsb0, 0x0 ;  /* 0x00008000000079c5 */ /* 0x000fe40000010000 */
[----:B------:R-:W-:Y:S05]  /*1c90*/  @!P1 BRA `(.L_x_27) ;  /* 0x00000004001c9947 */ /* 0x000fea0003800000 */
[----:B------:R-:W-:Y:S02]  /*1ca0*/  UIADD3 UR4, UR50, 0x1, URZ ;  /* 0x0000000132047890 */ /* 0x000fe4000fffe03f */
[----:B------:R-:W-:Y:S02]  /*1cb0*/  MOV R3, UR50 ;  /* 0x0000003200037c02 */ /* 0x000fe40008000f00 */
[----:B------:R-:W-:-:S04]  /*1cc0*/  UISETP.NE.AND UP0, UPT, UR4, 0x4, UPT ;  /* 0x000000040400788c */ /* 0x000fc8000bf05270 */
[----:B------:R-:W-:Y:S02]  /*1cd0*/  USEL UR5, URZ, 0x1, UP0 ;  /* 0x000000013f057887 */ /* 0x000fe40008000000 */
[----:B------:R-:W-:Y:S02]  /*1ce0*/  USEL UR10, UR4, URZ, UP0 ;  /* 0x0000003f040a7287 */ /* 0x000fe40008000000 */
[----:B------:R-:W-:-:S06]  /*1cf0*/  ULOP3.LUT UR5, UR45, UR5, URZ, 0x3c, !UPT ;  /* 0x000000052d057292 */ /* 0x000fcc000f8e3c3f */
[----:B------:R-:W-:-:S07]  /*1d00*/  IMAD.U32 R6, RZ, RZ, UR5 ;  /* 0x00000005ff067e24 */ /* 0x000fce000f8e00ff */
.L_x_34:
[----:B------:R-:W-:Y:S05]  /*1d10*/  @!P0 BRA `(.L_x_28) ;  /* 0x0000000000048947 */ /* 0x000fea0003800000 */
[----:B------:R-:W-:Y:S01]  /*1d20*/  BPT.TRAP 0x1 ;  /* 0x000000040000795c */ /* 0x000fe20000300000 */
.L_x_28:
[----:B------:R-:W-:Y:S01]  /*1d30*/  ULEA UR4, UR10, UR53, 0x3 ;  /* 0x000000350a047291 */ /* 0x000fe2000f8e183f */
[----:B---3--:R-:W-:-:S08]  /*1d40*/  SHF.L.U32 R4, R6, 0x1f, RZ ;  /* 0x0000001f06047819 */ /* 0x008fd000000006ff */
[----:B------:R1:W3:Y:S01]  /*1d50*/  SYNCS.PHASECHK.TRANS64.TRYWAIT P1, [UR4], R4 ;  /* 0x00000004ff0075a7 */ /* 0x0002e20008020144 */
[----:B------:R-:W-:Y:S05]  /*1d60*/  @!P0 BRA `(.L_x_29) ;  /* 0x0000000000048947 */ /* 0x000fea0003800000 */
[----:B------:R-:W-:Y:S01]  /*1d70*/  BPT.TRAP 0x1 ;  /* 0x000000040000795c */ /* 0x000fe20000300000 */
.L_x_29:
[----:B---3--:R-:W-:Y:S05]  /*1d80*/  @P1 BRA `(.L_x_30) ;  /* 0x0000000000081947 */ /* 0x008fea0003800000 */
[----:B------:R-:W3:Y:S02]  /*1d90*/  SYNCS.PHASECHK.TRANS64.TRYWAIT P1, [UR4], R4 ;  /* 0x00000004ff0075a7 */ /* 0x000ee40008020144 */
[----:B---3--:R-:W-:Y:S05]  /*1da0*/  @!P1 BRA `(.L_x_31) ;  /* 0x0000007c00489947 */ /* 0x008fea0003800000 */
.L_x_30:
[----:B------:R-:W-:Y:S01]  /*1db0*/  ULEA UR11, UR10, UR8, 0xa ;  /* 0x000000080a0b7291 */ /* 0x000fe2000f8e503f */
[----:B------:R-:W-:Y:S01]  /*1dc0*/  WARPGROUP.ARRIVE ;  /* 0x00000000000079c5 */ /* 0x000fe20000000000 */
[----:B------:R-:W-:Y:S01]  /*1dd0*/  ULEA UR12, UR10, UR9, 0xb ;  /* 0x000000090a0c7291 */ /* 0x000fe2000f8e583f */
[----:B------:R-:W-:Y:S01]  /*1de0*/  UMOV UR5, 0x40000040 ;  /* 0x4000004000057882 */ /* 0x000fe20000000000 */
[----:B------:R-:W-:-:S03]  /*1df0*/  UMOV UR7, 0x40000040 ;  /* 0x4000004000077882 */ /* 0x000fc60000000000 */
[----:B------:R-:W-:Y:S02]  /*1e00*/  UMOV UR4, UR11 ;  /* 0x0000000b00047c82 */ /* 0x000fe40008000000 */
[----:B------:R-:W-:Y:S02]  /*1e10*/  UMOV UR6, UR12 ;  /* 0x0000000c00067c82 */ /* 0x000fe40008000000 */
[----:B------:R-:W-:Y:S01]  /*1e20*/  HGMMA.64x256x16.F32 R24, gdesc[UR4], R24, gsb0 ;  /* 0x03e00000041879f0 */ /* 0x000fe20008000818 */
[----:B------:R-:W-:Y:S02]  /*1e30*/  UIADD3 UR4, UR11, 0x2, URZ ;  /* 0x000000020b047890 */ /* 0x000fe4000fffe03f */
[----:B------:R-:W-:Y:S01]  /*1e40*/  UIADD3 UR6, UR12, 0x2, URZ ;  /* 0x000000020c067890 */ /* 0x000fe2000fffe03f */
[----:B------:R-:W-:Y:S01]  /*1e50*/  UMOV UR5, 0x40000040 ;  /* 0x4000004000057882 */ /* 0x000fe20000000000 */
[----:B------:R-:W-:Y:S01]  /*1e60*/  UMOV UR7, 0x40000040 ;  /* 0x4000004000077882 */ /* 0x000fe20000000000 */
[----:B------:R-:W-:-:S02]  /*1e70*/  WARPGROUP.DEPBAR.LE gsb0, 0x0 ;  /* 0x00008000000079c5 */ /* 0x000fc40000010000 */
        /* <DEDUP_REMOVED lines=21> */
[----:B------:R-:W-:Y:S01]  /*1fd0*/  BPT.TRAP 0x1 ;  /* 0x000000040000795c */ /* 0x000fe20000300000 */
.L_x_32:
[----:B------:R-:W-:-:S13]  /*1fe0*/  ISETP.NE.AND P1, PT, R152, RZ, PT ;  /* 0x000000ff9800720c */ /* 0x000fda0003f25270 */
[----:B-1-3--:R-:W-:-:S05]  /*1ff0*/  @P1 LEA R4, R3, UR53, 0x3 ;  /* 0x0000003503041c11 */ /* 0x00afca000f8e18ff */
[----:B------:R-:W-:-:S05]  /*2000*/  @P1 VIADD R4, R4, 0x20 ;  /* 0x0000002004041836 */ /* 0x000fca0000000000 */
[----:B------:R-:W-:-:S04]  /*2010*/  @P1 PRMT R4, R153, 0x654, R4 ;  /* 0x0000065499041816 */ /* 0x000fc80000000004 */
[----:B------:R1:W-:Y:S01]  /*2020*/  @P1 SYNCS.ARRIVE.TRANS64.RED.A1T0 RZ, [R4+URZ], RZ ;  /* 0x000000ff04ff19a7 */ /* 0x0003e2000810043f */
[----:B------:R-:W-:-:S13]  /*2030*/  ISETP.GT.U32.AND P1, PT, R22, 0x1, PT ;  /* 0x000000011600780c */ /* 0x000fda0003f24070 */
[----:B-1----:R-:W-:Y:S05]  /*2040*/  @P1 BRA `(.L_x_33) ;  /* 0x0000000000041947 */ /* 0x002fea0003800000 */
[----:B------:R-:W-:Y:S01]  /*2050*/  BPT.TRAP 0x1 ;  /* 0x000000040000795c */ /* 0x000fe20000300000 */
.L_x_33:
[----:B------:R-:W-:Y:S01]  /*2060*/  UIADD3 UR10, UR10, 0x1, URZ ;  /* 0x000000010a0a7890 */ /* 0x000fe2000fffe03f */
[C---:B------:R-:W-:Y:S01]  /*2070*/  ISETP.GT.AND P2, PT, R0.reuse, 0x1, PT ;  /* 0x000000010000780c */ /* 0x040fe20003f44270 */
[----:B------:R-:W-:Y:S01]  /*2080*/  VIADD R0, R0, 0xffffffff ;  /* 0xffffffff00007836 */ /* 0x000fe20000000000 */
[----:B------:R-:W-:Y:S01]  /*2090*/  IADD3 R3, R3, 0x1, RZ ;  /* 0x0000000103037810 */ /* 0x000fe20007ffe0ff */
[----:B------:R-:W-:-:S03]  /*20a0*/  UISETP.NE.AND UP0, UPT, UR10, 0x4, UPT ;  /* 0x000000040a00788c */ /* 0x000fc6000bf05270 */
[C---:B------:R-:W-:Y:S01]  /*20b0*/  ISETP.NE.AND P1, PT, R3.reuse, 0x4, PT ;  /* 0x000000040300780c */ /* 0x040fe20003f25270 */
[----:B------:R-:W-:Y:S02]  /*20c0*/  USEL UR4, URZ, 0x1, UP0 ;  /* 0x000000013f047887 */ /* 0x000fe40008000000 */
[----:B------:R-:W-:Y:S01]  /*20d0*/  USEL UR10, UR10, URZ, UP0 ;  /* 0x0000003f0a0a7287 */ /* 0x000fe20008000000 */
[----:B------:R-:W-:-:S03]  /*20e0*/  SEL R3, R3, RZ, P1 ;  /* 0x000000ff03037207 */ /* 0x000fc60000800000 */
[----:B------:R-:W-:Y:S01]  /*20f0*/  LOP3.LUT R6, R6, UR4, RZ, 0x3c, !PT ;  /* 0x0000000406067c12 */ /* 0x000fe2000f8e3cff */
[----:B------:R-:W-:Y:S07]  /*2100*/  @P2 BRA `(.L_x_34) ;  /* 0xfffffffc00002947 */ /* 0x000fee000383ffff */
.L_x_27:
[----:B------:R-:W1:Y:S02]  /*2110*/  LDC R0, c[0x0][0x28c] ;  /* 0x0000a300ff007b82 */ /* 0x000e640000000800 */
[----:B-1----:R-:W-:-:S13]  /*2120*/  ISETP.GE.AND P1, PT, R0, 0x1, PT ;  /* 0x000000010000780c */ /* 0x002fda0003f26270 */
[----:B------:R-:W-:Y:S05]  /*2130*/  @!P1 BRA `(.L_x_35) ;  /* 0x0000000000449947 */ /* 0x000fea0003800000 */
[----:B------:R-:W-:Y:S05]  /*2140*/  @!P0 BRA `(.L_x_36) ;  /* 0x0000000000048947 */ /* 0x000fea0003800000 */
[----:B------:R-:W-:Y:S01]  /*2150*/  BPT.TRAP 0x1 ;  /* 0x000000040000795c */ /* 0x000fe20000300000 */
.L_x_36:
[----:B------:R-:W-:Y:S01]  /*2160*/  ISETP.NE.AND P0, PT, R152, RZ, PT ;  /* 0x000000ff9800720c */ /* 0x000fe20003f05270 */
[----:B------:R-:W-:Y:S01]  /*2170*/  UISETP.LT.AND UP1, UPT, UR51, 0x1, UPT ;  /* 0x000000013300788c */ /* 0x000fe2000bf21270 */
[----:B------:R-:W-:-:S11]  /*2180*/  IMAD.U32 R3, RZ, RZ, UR53 ;  /* 0x00000035ff037e24 */ /* 0x000fd6000f8e00ff */
[----:B------:R-:W-:-:S05]  /*2190*/  VOTEU.ANY UP0, P0 ;  /* 0x00000000003f7886 */ /* 0x000fca0000000100 */
[----:B------:R-:W-:-:S04]  /*21a0*/  @UP0 USEL UR4, UR51, 0x1, UP1 ;  /* 0x0000000133040887 */ /* 0x000fc80008800000 */
[----:B------:R-:W-:-:S06]  /*21b0*/  @UP0 UIADD3 UR4, UR50, UR51, -UR4 ;  /* 0x0000003332040290 */ /* 0x000fcc000fffe804 */
[----:B------:R-:W-:-:S05]  /*21c0*/  IMAD.U32 R0, RZ, RZ, UR4 ;  /* 0x00000004ff007e24 */ /* 0x000fca000f8e00ff */
[----:B------:R-:W-:-:S04]  /*21d0*/  @P0 SHF.L.U32 R0, R0, 0x3, RZ ;  /* 0x0000000300000819 */ /* 0x000fc800000006ff */
[----:B------:R-:W-:-:S04]  /*21e0*/  @P0 LOP3.LUT R0, R0, 0x18, RZ, 0xc0, !PT ;  /* 0x0000001800000812 */ /* 0x000fc800078ec0ff */
[----:B------:R-:W-:-:S04]  /*21f0*/  @P0 IADD3 R0, R3, 0x20, R0 ;  /* 0x0000002003000810 */ /* 0x000fc80007ffe000 */
[----:B------:R-:W-:-:S04]  /*2200*/  @P0 PRMT R0, R153, 0x654, R0 ;  /* 0x0000065499000816 */ /* 0x000fc80000000000 */
[----:B------:R1:W-:Y:S01]  /*2210*/  @P0 SYNCS.ARRIVE.TRANS64.RED.A1T0 RZ, [R0+URZ], RZ ;  /* 0x000000ff00ff09a7 */ /* 0x0003e2000810043f */
[----:B------:R-:W-:-:S13]  /*2220*/  ISETP.GT.U32.AND P0, PT, R22, 0x1, PT ;  /* 0x000000011600780c */ /* 0x000fda0003f04070 */
[----:B-1----:R-:W-:Y:S05]  /*2230*/  @P0 BRA `(.L_x_35) ;  /* 0x0000000000040947 */ /* 0x002fea0003800000 */
[----:B------:R-:W-:Y:S01]  /*2240*/  BPT.TRAP 0x1 ;  /* 0x000000040000795c */ /* 0x000fe20000300000 */
.L_x_35:
[----:B------:R-:W-:Y:S01]  /*2250*/  UIADD3 UR4, UR53, 0x200, URZ ;  /* 0x0000020035047890 */ /* 0x000fe2000fffe03f */
[----:B------:R-:W-:Y:S02]  /*2260*/  R2UR UR42, R23 ;  /* 0x00000000172a72ca */ /* 0x000fe400000e0000 */
[----:B------:R-:W-:Y:S01]  /*2270*/  R2UR UR41, R158 ;  /* 0x000000009e2972ca */ /* 0x000fe200000e0000 */
[----:B------:R-:W-:-:S06]  /*2280*/  ULOP3.LUT UP0, URZ, UR4, 0x1bf, URZ, 0xc0, !UPT ;  /* 0x000001bf043f7892 */ /* 0x000fcc000f80c03f */
[----:B------:R-:W-:-:S04]  /*2290*/  PLOP3.LUT P0, PT, PT, PT, UP0, 0x80, 0x0 ;  /* 0x000000000000781c */ /* 0x000fc80003f0f008 */
[----:B------:R-:W-:Y:S02]  /*22a0*/  USHF.L.U32 UR42, UR42, 0x7, URZ ;  /* 0x000000072a2a7899 */ /* 0x000fe4000800063f */
[----:B------:R-:W-:-:S07]  /*22b0*/  USHF.L.U32 UR41, UR41, 0x8, URZ ;  /* 0x0000000829297899 */ /* 0x000fce000800063f */
[----:B------:R-:W-:Y:S05]  /*22c0*/  @!P0 BRA `(.L_x_37) ;  /* 0x00000000007c8947 */ /* 0x000fea0003800000 */
[----:B------:R-:W-:Y:S01]  /*22d0*/  MOV R23, 0x0 ;  /* 0x0000000000177802 */ /* 0x000fe20000000f00 */
[----:B------:R-:W-:Y:S01]  /*22e0*/  ULDC.64 UR4, c[0x4][0x80] ;  /* 0x0100200000047ab9 */ /* 0x000fe20000000a00 */
[----:B------:R-:W-:Y:S01]  /*22f0*/  ULDC.64 UR6, c[0x4][0x10] ;  /* 0x0100040000067ab9 */ /* 0x000fe20000000a00 */
[----:B---3--:R-:W-:Y:S01]  /*2300*/  IMAD.U32 R4, RZ, RZ, UR4 ;  /* 0x00000004ff047e24 */ /* 0x008fe2000f8e00ff */
[----:B------:R1:W3:Y:S01]  /*2310*/  LDC.64 R14, c[0x4][R23] ;  /* 0x01000000170e7b82 */ /* 0x0002e20000000a00 */
[----:B------:R-:W-:Y:S01]  /*2320*/  MOV R5, UR5 ;  /* 0x0000000500057c02 */ /* 0x000fe20008000f00 */
[----:B------:R-:W-:Y:S01]  /*2330*/  ULDC.64 UR4, c[0x4][0x88] ;  /* 0x0100220000047ab9 */ /* 0x000fe20000000a00 */
[----:B------:R-:W-:Y:S01]  /*2340*/  MOV R10, UR6 ;  /* 0x00000006000a7c02 */ /* 0x000fe20008000f00 */
[----:B------:R-:W-:Y:S01]  /*2350*/  IMAD.U32 R6, RZ, RZ, UR4 ;  /* 0x00000004ff067e24 */ /* 0x000fe2000f8e00ff */
[----:B------:R-:W-:Y:S01]  /*2360*/  MOV R12, 0x1 ;  /* 0x00000001000c7802 */ /* 0x000fe20000000f00 */
[----:B------:R-:W-:-:S02]  /*2370*/  IMAD.U32 R7, RZ, RZ, UR5 ;  /* 0x00000005ff077e24 */ /* 0x000fc4000f8e00ff */
[----:B------:R-:W-:Y:S02]  /*2380*/  IMAD.U32 R11, RZ, RZ, UR7 ;  /* 0x00000007ff0b7e24 */ /* 0x000fe4000f8e00ff */
[----:B------:R-:W-:Y:S02]  /*2390*/  IMAD.MOV.U32 R8, RZ, RZ, 0x70 ;  /* 0x00000070ff087424 */ /* 0x000fe400078e00ff */
[----:B-1----:R-:W-:-:S07]  /*23a0*/  IMAD.MOV.U32 R13, RZ, RZ, RZ ;  /* 0x000000ffff0d7224 */ /* 0x002fce00078e00ff */
[----:B------:R-:W-:-:S07]  /*23b0*/  LEPC R20, `(.L_x_38) ;  /* 0x000000001014794e */ /* 0x000fce0000000000 */
[----:B--23-5:R-:W-:Y:S05]  /*23c0*/  CALL.ABS.NOINC R14 ;  /* 0x000000000e007343 */ /* 0x02cfea0003c00000 */
.L_x_38:
[----:B------:R1:W2:Y:S01]  /*23d0*/  LDC.64 R14, c[0x4][R23] ;  /* 0x01000000170e7b82 */ /* 0x0002a20000000a00 */
[----:B------:R-:W-:Y:S01]  /*23e0*/  ULDC.64 UR4, c[0x4][0x80] ;  /* 0x0100200000047ab9 */ /* 0x000fe20000000a00 */
[----:B------:R-:W-:Y:S01]  /*23f0*/  ULDC.64 UR6, c[0x4][0x10] ;  /* 0x0100040000067ab9 */ /* 0x000fe20000000a00 */
[----:B------:R-:W-:Y:S01]  /*2400*/  IMAD.U32 R4, RZ, RZ, UR4 ;  /* 0x00000004ff047e24 */ /* 0x000fe2000f8e00ff */
[----:B------:R-:W-:Y:S01]  /*2410*/  MOV R5, UR5 ;  /* 0x0000000500057c02 */ /* 0x000fe20008000f00 */
[----:B------:R-:W-:Y:S01]  /*2420*/  ULDC.64 UR4, c[0x4][0x88] ;  /* 0x0100220000047ab9 */ /* 0x000fe20000000a00 */
[----:B------:R-:W-:Y:S01]  /*2430*/  MOV R10, UR6 ;  /* 0x00000006000a7c02 */ /* 0x000fe20008000f00 */
[----:B------:R-:W-:Y:S01]  /*2440*/  IMAD.U32 R6, RZ, RZ, UR4 ;  /* 0x00000004ff067e24 */ /* 0x000fe2000f8e00ff */
[----:B------:R-:W-:Y:S01]  /*2450*/  MOV R12, 0x1 ;  /* 0x00000001000c7802 */ /* 0x000fe20000000f00 */
[----:B------:R-:W-:Y:S02]  /*2460*/  IMAD.U32 R7, RZ, RZ, UR5 ;  /* 0x00000005ff077e24 */ /* 0x000fe4000f8e00ff */
[----:B------:R-:W-:-:S02]  /*2470*/  IMAD.U32 R11, RZ, RZ, UR7 ;  /* 0x00000007ff0b7e24 */ /* 0x000fc4000f8e00ff */
[----:B------:R-:W-:Y:S02]  /*2480*/  IMAD.MOV.U32 R8, RZ, RZ, 0x70 ;  /* 0x00000070ff087424 */ /* 0x000fe400078e00ff */
[----:B-1----:R-:W-:-:S07]  /*2490*/  IMAD.MOV.U32 R13, RZ, RZ, RZ ;  /* 0x000000ffff0d7224 */ /* 0x002fce00078e00ff */
[----:B------:R-:W-:-:S07]  /*24a0*/  LEPC R20, `(.L_x_37) ;  /* 0x000000001014794e */ /* 0x000fce0000000000 */
[----:B--2---:R-:W-:Y:S05]  /*24b0*/  CALL.ABS.NOINC R14 ;  /* 0x000000000e007343 */ /* 0x004fea0003c00000 */
.L_x_37:
[----:B------:R-:W-:Y:S02]  /*24c0*/  ULDC.64 UR4, c[0x0][0x590] ;  /* 0x0001640000047ab9 */ /* 0x000fe40000000a00 */
[----:B------:R-:W-:Y:S01]  /*24d0*/  IMAD.U32 R161, RZ, RZ, UR4 ;  /* 0x00000004ffa17e24 */ /* 0x000fe2000f8e00ff */
[----:B------:R-:W-:-:S04]  /*24e0*/  MOV R162, UR5 ;  /* 0x0000000500a27c02 */ /* 0x000fc80008000f00 */
[----:B------:R-:W-:-:S04]  /*24f0*/  ISETP.NE.U32.AND P0, PT, R161, RZ, PT ;  /* 0x000000ffa100720c */ /* 0x000fc80003f05070 */
[----:B------:R-:W-:-:S13]  /*2500*/  ISETP.NE.AND.EX P0, PT, R162, RZ, PT, P0 ;  /* 0x000000ffa200720c */ /* 0x000fda0003f05300 */
[----:B------:R-:W-:Y:S05]  /*2510*/  @!P0 BRA `(.L_x_39) ;  /* 0x0000000000348947 */ /* 0x000fea0003800000 */
[----:B------:R-:W-:Y:S02]  /*2520*/  ULDC.64 UR4, c[0x0][0x588] ;  /* 0x0001620000047ab9 */ /* 0x000fe40000000a00 */
[----:B------:R-:W-:-:S04]  /*2530*/  ISETP.NE.U32.AND P1, PT, RZ, UR4, PT ;  /* 0x00000004ff007c0c */ /* 0x000fc8000bf25070 */
[----:B------:R-:W-:-:S13]  /*2540*/  ISETP.NE.AND.EX P1, PT, RZ, UR5, PT, P1 ;  /* 0x00000005ff007c0c */ /* 0x000fda000bf25310 */
[----:B------:R-:W-:Y:S05]  /*2550*/  @!P1 BRA `(.L_x_40) ;  /* 0x0000000000189947 */ /* 0x000fea0003800000 */
[----:B---3--:R-:W1:Y:S01]  /*2560*/  LDC.64 R4, c[0x0][0x588] ;  /* 0x00016200ff047b82 */ /* 0x008e620000000a00 */
[----:B------:R-:W-:-:S04]  /*2570*/  IMAD R3, R161, UR43, RZ ;  /* 0x0000002ba1037c24 */ /* 0x000fc8000f8e02ff */
[----:B-1----:R-:W-:-:S05]  /*2580*/  IMAD.WIDE R4, R3, 0x4, R4 ;  /* 0x0000000403047825 */ /* 0x002fca00078e0204 */
[----:B-----5:R1:W5:Y:S01]  /*2590*/  LDG.E R156, desc[UR48][R4.64] ;  /* 0x00000030049c7981 */ /* 0x020362000c1e1900 */
[----:B------:R-:W-:Y:S01]  /*25a0*/  IMAD.MOV.U32 R154, RZ, RZ, 0x1 ;  /* 0x00000001ff9a7424 */ /* 0x000fe200078e00ff */
[----:B------:R-:W-:Y:S06]  /*25b0*/  BRA `(.L_x_39) ;  /* 0x00000000000c7947 */ /* 0x000fec0003800000 */
.L_x_40:
[----:B------:R-:W-:Y:S01]  /*25c0*/  ULDC UR4, c[0x0][0x580] ;  /* 0x0001600000047ab9 */ /* 0x000fe20000000800 */
[----:B------:R-:W-:Y:S01]  /*25d0*/  IMAD.MOV.U32 R154, RZ, RZ, 0x1 ;  /* 0x00000001ff9a7424 */ /* 0x000fe200078e00ff */
[----:B-----5:R-:W-:-:S07]  /*25e0*/  MOV R156, UR4 ;  /* 0x00000004009c7c02 */ /* 0x020fce0008000f00 */
.L_x_39:
[----:B------:R-:W4:Y:S02]  /*25f0*/  LDC.64 R6, c[0x0][0x5b0] ;  /* 0x00016c00ff067b82 */ /* 0x000f240000000a00 */
[----:B----4-:R-:W-:-:S04]  /*2600*/  ISETP.NE.U32.AND P1, PT, R6, RZ, PT ;  /* 0x000000ff0600720c */ /* 0x010fc80003f25070 */
[----:B------:R-:W-:-:S13]  /*2610*/  ISETP.NE.AND.EX P1, PT, R7, RZ, PT, P1 ;  /* 0x000000ff0700720c */ /* 0x000fda0003f25310 */
[----:B------:R-:W-:Y:S05]  /*2620*/  @!P1 BRA `(.L_x_41) ;  /* 0x00000000002c9947 */ /* 0x000fea0003800000 */
[----:B------:R-:W-:Y:S02]  /*2630*/  ULDC.64 UR4, c[0x0][0x5a8] ;  /* 0x00016a0000047ab9 */ /* 0x000fe40000000a00 */
[----:B------:R-:W-:-:S04]  /*2640*/  ISETP.NE.U32.AND P1, PT, RZ, UR4, PT ;  /* 0x00000004ff007c0c */ /* 0x000fc8000bf25070 */
[----:B------:R-:W-:-:S13]  /*2650*/  ISETP.NE.AND.EX P1, PT, RZ, UR5, PT, P1 ;  /* 0x00000005ff007c0c */ /* 0x000fda000bf25310 */
[----:B------:R-:W-:Y:S05]  /*2660*/  @!P1 BRA `(.L_x_42) ;  /* 0x0000000000149947 */ /* 0x000fea0003800000 */
[----:B-1-3--:R-:W1:Y:S01]  /*2670*/  LDC.64 R4, c[0x0][0x5a8] ;  /* 0x00016a00ff047b82 */ /* 0x00ae620000000a00 */
[----:B------:R-:W-:-:S04]  /*2680*/  IMAD R3, R6, UR43, RZ ;  /* 0x0000002b06037c24 */ /* 0x000fc8000f8e02ff */
[----:B-1----:R-:W-:-:S05]  /*2690*/  IMAD.WIDE R4, R3, 0x4, R4 ;  /* 0x0000000403047825 */ /* 0x002fca00078e0204 */
[----:B--2--5:R4:W5:Y:S01]  /*26a0*/  LDG.E R157, desc[UR48][R4.64] ;  /* 0x00000030049d7981 */ /* 0x024962000c1e1900 */
[----:B------:R-:W-:Y:S05]  /*26b0*/  BRA `(.L_x_41) ;  /* 0x0000000000087947 */ /* 0x000fea0003800000 */
.L_x_42:
[----:B------:R-:W-:Y:S02]  /*26c0*/  ULDC UR4, c[0x0][0x5a0] ;  /* 0x0001680000047ab9 */ /* 0x000fe40000000800 */
[----:B--2--5:R-:W-:-:S07]  /*26d0*/  IMAD.U32 R157, RZ, RZ, UR4 ;  /* 0x00000004ff9d7e24 */ /* 0x024fce000f8e00ff */
.L_x_41:
[----:B------:R-:W-:Y:S01]  /*26e0*/  ULDC.64 UR4, c[0x0][0x588] ;  /* 0x0001620000047ab9 */ /* 0x000fe20000000a00 */
[----:B------:R-:W-:Y:S01]  /*26f0*/  ISETP.NE.U32.AND P1, PT, R161, RZ, PT ;  /* 0x000000ffa100720c */ /* 0x000fe20003f25070 */
[----:B------:R-:W-:Y:S02]  /*2700*/  UISETP.NE.U32.AND UP0, UPT, UR4, URZ, UPT ;  /* 0x0000003f0400728c */ /* 0x000fe4000bf05070 */
[----:B------:R-:W-:Y:S01]  /*2710*/  ISETP.NE.U32.AND P3, PT, RZ, UR4, PT ;  /* 0x00000004ff007c0c */ /* 0x000fe2000bf65070 */
[----:B------:R-:W-:Y:S01]  /*2720*/  IMAD.MOV.U32 R3, RZ, RZ, 0x1 ;  /* 0x00000001ff037424 */ /* 0x000fe200078e00ff */
[----:B------:R-:W-:Y:S01]  /*2730*/  ISETP.NE.AND.EX P4, PT, R162, RZ, PT, P1 ;  /* 0x000000ffa200720c */ /* 0x000fe20003f85310 */
[----:B------:R-:W-:Y:S02]  /*2740*/  UISETP.NE.AND.EX UP0, UPT, UR5, URZ, UPT, UP0 ;  /* 0x0000003f0500728c */ /* 0x000fe4000bf05300 */
[----:B------:R-:W-:Y:S02]  /*2750*/  ISETP.NE.AND.EX P3, PT, RZ, UR5, PT, P3 ;  /* 0x00000005ff007c0c */ /* 0x000fe4000bf65330 */
[----:B------:R-:W-:-:S02]  /*2760*/  MOV R0, 0x1 ;  /* 0x0000000100007802 */ /* 0x000fc40000000f00 */
[----:B------:R-:W-:-:S04]  /*2770*/  PLOP3.LUT P2, PT, PT, PT, UP0, 0x80, 0x0 ;  /* 0x000000000000781c */ /* 0x000fc80003f4f008 */
[----:B------:R-:W-:-:S05]  /*2780*/  PLOP3.LUT P2, PT, P2, PT, PT, 0x8, 0x0 ;  /* 0x000000000000781c */ /* 0x000fca000174e170 */
[----:B------:R-:W-:Y:S08]  /*2790*/  @P3 BRA P4, `(.L_x_43) ;  /* 0x0000000000283947 */ /* 0x000ff00002000000 */
[----:B------:R-:W-:Y:S04]  /*27a0*/  BSSY B0, `(.L_x_44) ;  /* 0x0000008000007945 */ /* 0x000fe80003800000 */
[----:B------:R-:W-:Y:S05]  /*27b0*/  @!P0 BRA `(.L_x_45) ;  /* 0x0000000000148947 */ /* 0x000fea0003800000 */
[----:B------:R-:W-:Y:S02]  /*27c0*/  LOP3.LUT P4, RZ, R154, 0xff, RZ, 0xc0, !PT ;  /* 0x000000ff9aff7812 */ /* 0x000fe4000788c0ff */
[----:B------:R-:W-:-:S11]  /*27d0*/  PLOP3.LUT P3, PT, P2, PT, PT, 0x80, 0x0 ;  /* 0x000000000000781c */ /* 0x000fd6000176f070 */
[----:B------:R-:W-:Y:S05]  /*27e0*/  @!P4 BRA `(.L_x_46) ;  /* 0x00000000000cc947 */ /* 0x000fea0003800000 */
[----:B-----5:R-:W-:Y:S01]  /*27f0*/  FSETP.EQ.AND P3, PT, R156, RZ, PT ;  /* 0x000000ff9c00720b */ /* 0x020fe20003f62000 */
[----:B------:R-:W-:-:S12]  /*2800*/  BRA `(.L_x_46) ;  /* 0x0000000000047947 */ /* 0x000fd80003800000 */
.L_x_45:
[----:B-----5:R-:W-:-:S13]  /*2810*/  FSETP.EQ.AND P3, PT, R156, RZ, PT ;  /* 0x000000ff9c00720b */ /* 0x020fda0003f62000 */
.L_x_46:
[----:B------:R-:W-:Y:S05]  /*2820*/  BSYNC B0 ;  /* 0x0000000000007941 */ /* 0x000fea0003800000 */
.L_x_44:
[----:B------:R-:W-:-:S07]  /*2830*/  SEL R3, RZ, 0x1, P3 ;  /* 0x00000001ff037807 */ /* 0x000fce0001800000 */
.L_x_43:
[----:B------:R-:W-:Y:S04]  /*2840*/  BSSY B0, `(.L_x_47) ;  /* 0x0000007000007945 */ /* 0x000fe80003800000 */
[----:B------:R-:W-:Y:S05]  /*2850*/  @!P0 BRA `(.L_x_48) ;  /* 0x0000000000108947 */ /* 0x000fea0003800000 */
[----:B------:R-:W-:-:S13]  /*2860*/  LOP3.LUT P0, RZ, R154, 0xff, RZ, 0xc0, !PT ;  /* 0x000000ff9aff7812 */ /* 0x000fda000780c0ff */
[----:B------:R-:W-:Y:S05]  /*2870*/  @!P0 BRA `(.L_x_49) ;  /* 0x00000000000c8947 */ /* 0x000fea0003800000 */
[----:B-----5:R-:W-:Y:S01]  /*2880*/  FSETP.EQ.AND P2, PT, R156, RZ, PT ;  /* 0x000000ff9c00720b */ /* 0x020fe20003f42000 */
[----:B------:R-:W-:-:S12]  /*2890*/  BRA `(.L_x_49) ;  /* 0x0000000000047947 */ /* 0x000fd80003800000 */
.L_x_48:
[----:B-----5:R-:W-:-:S13]  /*28a0*/  FSETP.EQ.AND P2, PT, R156, RZ, PT ;  /* 0x000000ff9c00720b */ /* 0x020fda0003f42000 */
.L_x_49:
[----:B------:R-:W-:Y:S05]  /*28b0*/  BSYNC B0 ;  /* 0x0000000000007941 */ /* 0x000fea0003800000 */
.L_x_47:
[----:B-1-34-:R-:W-:Y:S01]  /*28c0*/  PRMT R4, R3, 0x9910, RZ ;  /* 0x0000991003047816 */ /* 0x01afe200000000ff */
[----:B------:R-:W-:Y:S01]  /*28d0*/  BSSY B0, `(.L_x_50) ;  /* 0x0000025000007945 */ /* 0x000fe20003800000 */
[----:B------:R-:W-:Y:S01]  /*28e0*/  IMAD.MOV.U32 R3, RZ, RZ, RZ ;  /* 0x000000ffff037224 */ /* 0x000fe200078e00ff */
[----:B------:R-:W-:Y:S02]  /*28f0*/  CS2R R6, SRZ ;  /* 0x0000000000067805 */ /* 0x000fe4000001ff00 */
[----:B------:R-:W-:Y:S02]  /*2900*/  ISETP.NE.AND P0, PT, R4, RZ, PT ;  /* 0x000000ff0400720c */ /* 0x000fe40003f05270 */
[----:B------:R-:W-:Y:S02]  /*2910*/  CS2R R4, SRZ ;  /* 0x0000000000047805 */ /* 0x000fe4000001ff00 */
[----:B------:R-:W-:Y:S02]  /*2920*/  CS2R R10, SRZ ;  /* 0x00000000000a7805 */ /* 0x000fe4000001ff00 */
[----:B------:R-:W-:-:S07]  /*2930*/  CS2R R8, SRZ ;  /* 0x0000000000087805 */ /* 0x000fce000001ff00 */
[----:B------:R-:W-:Y:S05]  /*2940*/  @!P0 BRA `(.L_x_51) ;  /* 0x0000000000748947 */ /* 0x000fea0003800000 */
[----:B------:R-:W-:-:S13]  /*2950*/  ISETP.NE.AND P3, PT, R160, 0x3, PT ;  /* 0x00000003a000780c */ /* 0x000fda0003f65270 */
[----:B------:R-:W-:Y:S05]  /*2960*/  @!P3 BRA `(.L_x_52) ;  /* 0x000000000004b947 */ /* 0x000fea0003800000 */
[----:B------:R-:W-:Y:S01]  /*2970*/  BPT.TRAP 0x1 ;  /* 0x000000040000795c */ /* 0x000fe20000300000 */
.L_x_52:
[----:B------:R-:W-:Y:S01]  /*2980*/  SHF.L.U32 R4, RZ, 0x1f, RZ ;  /* 0x0000001fff047819 */ /* 0x000fe200000006ff */
[----:B------:R-:W-:Y:S01]  /*2990*/  IMAD.MOV.U32 R3, RZ, RZ, 0x1 ;  /* 0x00000001ff037424 */ /* 0x000fe200078e00ff */
[----:B------:R-:W-:Y:S02]  /*29a0*/  MOV R7, RZ ;  /* 0x000000ff00077202 */ /* 0x000fe40000000f00 */
[----:B------:R-:W1:Y:S02]  /*29b0*/  SYNCS.PHASECHK.TRANS64.TRYWAIT P3, [UR53+0x40], R4 ;  /* 0x00004004ff0075a7 */ /* 0x000e640008060175 */
[----:B-1----:R-:W-:Y:S05]  /*29c0*/  @!P3 BRA `(.L_x_53) ;  /* 0x000000700058b947 */ /* 0x002fea0003800000 */
.L_x_230:
[----:B------:R-:W-:Y:S01]  /*29d0*/  IMAD.MOV.U32 R6, RZ, RZ, RZ ;  /* 0x000000ffff067224 */ /* 0x000fe200078e00ff */
[----:B-1----:R-:W-:Y:S02]  /*29e0*/  CS2R R4, SRZ ;  /* 0x0000000000047805 */ /* 0x002fe4000001ff00 */
[----:B------:R-:W-:Y:S02]  /*29f0*/  CS2R R10, SRZ ;  /* 0x00000000000a7805 */ /* 0x000fe4000001ff00 */
[----:B------:R-:W-:Y:S01]  /*2a00*/  CS2R R8, SRZ ;  /* 0x0000000000087805 */ /* 0x000fe2000001ff00 */
[----:B------:R-:W-:Y:S06]  /*2a10*/  @P2 BRA `(.L_x_51) ;  /* 0x0000000000402947 */ /* 0x000fec0003800000 */
[C---:B------:R-:W-:Y:S01]  /*2a20*/  IMAD.SHL.U32 R4, R18.reuse, 0x10, RZ ;  /* 0x0000001012047824 */ /* 0x040fe200078e00ff */
[C---:B------:R-:W-:Y:S01]  /*2a30*/  SHF.L.U32 R5, R18.reuse, 0x5, RZ ;  /* 0x0000000512057819 */ /* 0x040fe200000006ff */
[----:B------:R-:W-:Y:S01]  /*2a40*/  IMAD.SHL.U32 R9, R18, 0x4, RZ ;  /* 0x0000000412097824 */ /* 0x000fe200078e00ff */
[----:B------:R-:W-:Y:S01]  /*2a50*/  SHF.R.U32.HI R7, RZ, 0x1, R18 ;  /* 0x00000001ff077819 */ /* 0x000fe20000011612 */
[----:B------:R-:W-:Y:S05]  /*2a60*/  WARPSYNC.ALL ;  /* 0x0000000000007948 */ /* 0x000fea0003800000 */
[----:B------:R-:W-:Y:S02]  /*2a70*/  LOP3.LUT R4, R4, 0xe00, RZ, 0xc0, !PT ;  /* 0x00000e0004047812 */ /* 0x000fe400078ec0ff */
[----:B------:R-:W-:-:S02]  /*2a80*/  LOP3.LUT R6, R5, 0xc0, RZ, 0xc0, !PT ;  /* 0x000000c005067812 */ /* 0x000fc400078ec0ff */
[----:B------:R-:W-:Y:S02]  /*2a90*/  LOP3.LUT R4, R4, 0x20, R5, 0xf8, !PT ;  /* 0x0000002004047812 */ /* 0x000fe400078ef805 */
[----:B------:R-:W-:Y:S02]  /*2aa0*/  LOP3.LUT R6, R6, 0x8, R7, 0xf8, !PT ;  /* 0x0000000806067812 */ /* 0x000fe400078ef807 */
[----:B------:R-:W-:Y:S02]  /*2ab0*/  LOP3.LUT R4, R4, 0x100, R5, 0xf8, !PT ;  /* 0x0000010004047812 */ /* 0x000fe400078ef805 */
[----:B------:R-:W-:-:S04]  /*2ac0*/  LOP3.LUT R9, R6, 0x18, R9, 0x78, !PT ;  /* 0x0000001806097812 */ /* 0x000fc800078e7809 */
[----:B------:R-:W-:-:S04]  /*2ad0*/  LOP3.LUT R4, R4, R9, RZ, 0xfc, !PT ;  /* 0x0000000904047212 */ /* 0x000fc800078efcff */
[----:B------:R-:W-:-:S05]  /*2ae0*/  LEA R8, R4, UR53, 0x1 ;  /* 0x0000003504087c11 */ /* 0x000fca000f8e08ff */
[----:B------:R-:W-:Y:S02]  /*2af0*/  IMAD R4, R155, 0x2, R8 ;  /* 0x000000029b047824 */ /* 0x000fe400078e0208 */
[----:B------:R-:W1:Y:S04]  /*2b00*/  LDSM.16.M88.4 R8, [R8+0x200] ;  /* 0x000200000808783b */ /* 0x000e680000000200 */
[----:B------:R-:W3:Y:S02]  /*2b10*/  LDSM.16.M88.4 R4, [R4+0x200] ;  /* 0x000200000404783b */ /* 0x000ee40000000200 */
.L_x_51:
[----:B------:R-:W-:Y:S05]  /*2b20*/  BSYNC B0 ;  /* 0x0000000000007941 */ /* 0x000fea0003800000 */
.L_x_50:
[--C-:B-1----:R-:W-:Y:S02]  /*2b30*/  HADD2.F32 R13, -RZ, R8.reuse.H0_H0 ;  /* 0x20000008ff0d7230 */ /* 0x102fe40000004100 */
[C---:B-----5:R-:W-:Y:S01]  /*2b40*/  FMUL R163, R157.reuse, R24 ;  /* 0x000000189da37220 */ /* 0x060fe20000400000 */
[----:B------:R-:W-:Y:S02]  /*2b50*/  HADD2.F32 R15, -RZ, R8.H1_H1 ;  /* 0x30000008ff0f7230 */ /* 0x000fe40000004100 */
[C---:B------:R-:W-:Y:S01]  /*2b60*/  FMUL R12, R157.reuse, R25 ;  /* 0x000000199d0c7220 */ /* 0x040fe20000400000 */
[----:B------:R-:W-:Y:S02]  /*2b70*/  HADD2.F32 R23, -RZ, R9.H1_H1 ;  /* 0x30000009ff177230 */ /* 0x000fe40000004100 */
[C---:B------:R-:W-:Y:S01]  /*2b80*/  FFMA R163, R156.reuse, R13, R163 ;  /* 0x0000000d9ca37223 */ /* 0x040fe200000000a3 */
[----:B------:R-:W-:Y:S01]  /*2b90*/  FMUL R20, R157, R27 ;  /* 0x0000001b9d147220 */ /* 0x000fe20000400000 */
[----:B------:R-:W-:Y:S01]  /*2ba0*/  FFMA R14, R156, R15, R12 ;  /* 0x0000000f9c0e7223 */ /* 0x000fe2000000000c */
[----:B------:R-:W-:-:S02]  /*2bb0*/  HADD2.F32 R13, -RZ, R10.H0_H0 ;  /* 0x2000000aff0d7230 */ /* 0x000fc40000004100 */
[C---:B------:R-:W-:Y:S01]  /*2bc0*/  FMUL R27, R157.reuse, R28 ;  /* 0x0000001c9d1b7220 */ /* 0x040fe20000400000 */
[----:B------:R-:W-:Y:S02]  /*2bd0*/  HADD2.F32 R15, -RZ, R10.H1_H1 ;  /* 0x3000000aff0f7230 */ /* 0x000fe40000004100 */
[C---:B------:R-:W-:Y:S01]  /*2be0*/  FMUL R12, R157.reuse, R29 ;  /* 0x0000001d9d0c7220 */ /* 0x040fe20000400000 */
[----:B------:R-:W-:Y:S02]  /*2bf0*/  HADD2.F32 R21, -RZ, R9.H0_H0 ;  /* 0x20000009ff157230 */ /* 0x000fe40000004100 */
[C---:B------:R-:W-:Y:S01]  /*2c00*/  FFMA R25, R156.reuse, R23, R20 ;  /* 0x000000179c197223 */ /* 0x040fe20000000014 */
[C---:B------:R-:W-:Y:S01]  /*2c10*/  FMUL R26, R157.reuse, R26 ;  /* 0x0000001a9d1a7220 */ /* 0x040fe20000400000 */
[----:B------:R-:W-:Y:S02]  /*2c20*/  HADD2.F32 R23, -RZ, R11.H1_H1 ;  /* 0x3000000bff177230 */ /* 0x000fe40000004100 */
[C---:B------:R-:W-:Y:S01]  /*2c30*/  FFMA R27, R156.reuse, R13, R27 ;  /* 0x0000000d9c1b7223 */ /* 0x040fe2000000001b */
[----:B------:R-:W-:Y:S01]  /*2c40*/  FMUL R24, R157, R31 ;  /* 0x0000001f9d187220 */ /* 0x000fe20000400000 */
[----:B------:R-:W-:Y:S01]  /*2c50*/  FFMA R20, R156, R15, R12 ;  /* 0x0000000f9c147223 */ /* 0x000fe2000000000c */
[----:B---3--:R-:W-:-:S02]  /*2c60*/  HADD2.F32 R13, -RZ, R4.H0_H0 ;  /* 0x20000004ff0d7230 */ /* 0x008fc40000004100 */
[C---:B------:R-:W-:Y:S01]  /*2c70*/  FMUL R31, R157.reuse, R32 ;  /* 0x000000209d1f7220 */ /* 0x040fe20000400000 */
[----:B------:R-:W-:Y:S02]  /*2c80*/  HADD2.F32 R15, -RZ, R4.H1_H1 ;  /* 0x30000004ff0f7230 */ /* 0x000fe40000004100 */
[C---:B------:R-:W-:Y:S01]  /*2c90*/  FMUL R12, R157.reuse, R33 ;  /* 0x000000219d0c7220 */ /* 0x040fe20000400000 */
[C---:B------:R-:W-:Y:S01]  /*2ca0*/  FFMA R26, R156.reuse, R21, R26 ;  /* 0x000000159c1a7223 */ /* 0x040fe2000000001a */
[----:B------:R-:W-:Y:S02]  /*2cb0*/  HADD2.F32 R21, -RZ, R11.H0_H0 ;  /* 0x2000000bff157230 */ /* 0x000fe40000004100 */
[C---:B------:R-:W-:Y:S01]  /*2cc0*/  FFMA R29, R156.reuse, R23, R24 ;  /* 0x000000179c1d7223 */ /* 0x040fe20000000018 */
[----:B------:R-:W-:Y:S01]  /*2cd0*/  FMUL R30, R157, R30 ;  /* 0x0000001e9d1e7220 */ /* 0x000fe20000400000 */
[----:B------:R-:W-:Y:S01]  /*2ce0*/  FFMA R24, R156, R13, R31 ;  /* 0x0000000d9c187223 */ /* 0x000fe2000000001f */
[----:B------:R-:W-:-:S02]  /*2cf0*/  HADD2.F32 R23, -RZ, R5.H1_H1 ;  /* 0x30000005ff177230 */ /* 0x000fc40000004100 */
[----:B------:R-:W-:Y:S01]  /*2d00*/  FFMA R31, R156, R15, R12 ;  /* 0x0000000f9c1f7223 */ /* 0x000fe2000000000c */
[C---:B------:R-:W-:Y:S01]  /*2d10*/  FMUL R28, R157.reuse, R35 ;  /* 0x000000239d1c7220 */ /* 0x040fe20000400000 */
[C---:B------:R-:W-:Y:S01]  /*2d20*/  SHF.L.U32 R15, R18.reuse, 0x4, RZ ;  /* 0x00000004120f7819 */ /* 0x040fe200000006ff */
[----:B------:R-:W-:Y:S02]  /*2d30*/  IMAD.SHL.U32 R33, R18, 0x20, RZ ;  /* 0x0000002012217824 */ /* 0x000fe400078e00ff */
[C---:B------:R-:W-:Y:S01]  /*2d40*/  FFMA R30, R156.reuse, R21, R30 ;  /* 0x000000159c1e7223 */ /* 0x040fe2000000001e */
[----:B------:R-:W-:Y:S02]  /*2d50*/  HADD2.F32 R21, -RZ, R5.H0_H0 ;  /* 0x20000005ff157230 */ /* 0x000fe40000004100 */
[----:B------:R-:W-:Y:S01]  /*2d60*/  FMUL R34, R157, R34 ;  /* 0x000000229d227220 */ /* 0x000fe20000400000 */
[----:B------:R-:W-:Y:S01]  /*2d70*/  FFMA R28, R156, R23, R28 ;  /* 0x000000179c1c7223 */ /* 0x000fe2000000001c */
[----:B------:R-:W-:Y:S01]  /*2d80*/  LOP3.LUT R32, R15, 0xe00, RZ, 0xc0, !PT ;  /* 0x00000e000f207812 */ /* 0x000fe200078ec0ff */
[----:B------:R-:W-:Y:S01]  /*2d90*/  FMUL R23, R157, R36 ;  /* 0x000000249d177220 */ /* 0x000fe20000400000 */
[----:B------:R-:W-:-:S02]  /*2da0*/  HADD2.F32 R15, -RZ, R6.H1_H1 ;  /* 0x30000006ff0f7230 */ /* 0x000fc40000004100 */
[----:B------:R-:W-:Y:S01]  /*2db0*/  FMUL R12, R157, R37 ;  /* 0x000000259d0c7220 */ /* 0x000fe20000400000 */
[----:B------:R-:W-:Y:S01]  /*2dc0*/  SHF.R.U32.HI R36, RZ, 0x1, R18 ;  /* 0x00000001ff247819 */ /* 0x000fe20000011612 */
[----:B------:R-:W-:Y:S01]  /*2dd0*/  FFMA R21, R156, R21, R34 ;  /* 0x000000159c157223 */ /* 0x000fe20000000022 */
[----:B------:R-:W-:Y:S01]  /*2de0*/  LOP3.LUT R35, R33, 0xc0, RZ, 0xc0, !PT ;  /* 0x000000c021237812 */ /* 0x000fe200078ec0ff */
[----:B------:R-:W-:Y:S01]  /*2df0*/  IMAD.SHL.U32 R37, R18, 0x4, RZ ;  /* 0x0000000412257824 */ /* 0x000fe200078e00ff */
[--C-:B------:R-:W-:Y:S01]  /*2e00*/  LOP3.LUT R34, R32, 0x20, R33.reuse, 0xf8, !PT ;  /* 0x0000002020227812 */ /* 0x100fe200078ef821 */
[----:B------:R-:W-:Y:S01]  /*2e10*/  FFMA R32, R156, R15, R12 ;  /* 0x0000000f9c207223 */ /* 0x000fe2000000000c */
[----:B------:R-:W-:Y:S01]  /*2e20*/  LOP3.LUT R36, R35, 0x8, R36, 0xf8, !PT ;  /* 0x0000000823247812 */ /* 0x000fe200078ef824 */
[----:B------:R-:W-:Y:S01]  /*2e30*/  HADD2.F32 R13, -RZ, R6.H0_H0 ;  /* 0x20000006ff0d7230 */ /* 0x000fe20000004100 */
[----:B------:R-:W-:Y:S01]  /*2e40*/  LOP3.LUT R12, R18, 0xff, RZ, 0xc0, !PT ;  /* 0x000000ff120c7812 */ /* 0x000fe200078ec0ff */
[--C-:B------:R-:W-:Y:S01]  /*2e50*/  HADD2.F32 R15, -RZ, R7.reuse.H1_H1 ;  /* 0x30000007ff0f7230 */ /* 0x100fe20000004100 */
[----:B------:R-:W-:Y:S01]  /*2e60*/  LOP3.LUT R35, R34, 0x100, R33, 0xf8, !PT ;  /* 0x0000010022237812 */ /* 0x000fe200078ef821 */
[----:B------:R-:W-:Y:S01]  /*2e70*/  FMUL R33, R157, R38 ;  /* 0x000000269d217220 */ /* 0x000fe20000400000 */
[----:B------:R-:W-:Y:S01]  /*2e80*/  LOP3.LUT R36, R36, 0x18, R37, 0x78, !PT ;  /* 0x0000001824247812 */ /* 0x000fe200078e7825 */
[----:B------:R-:W-:Y:S01]  /*2e90*/  FFMA R23, R156, R13, R23 ;  /* 0x0000000d9c177223 */ /* 0x000fe20000000017 */
[----:B------:R-:W-:Y:S01]  /*2ea0*/  IADD3 R12, R12, 0x1f, RZ ;  /* 0x0000001f0c0c7810 */ /* 0x000fe20007ffe0ff */
[----:B------:R-:W-:-:S02]  /*2eb0*/  HADD2.F32 R13, -RZ, R7.H0_H0 ;  /* 0x20000007ff0d7230 */ /* 0x000fc40000004100 */
[----:B------:R-:W-:Y:S01]  /*2ec0*/  FMUL R34, R157, R39 ;  /* 0x000000279d227220 */ /* 0x000fe20000400000 */
[----:B------:R-:W-:Y:S01]  /*2ed0*/  LOP3.LUT R35, R35, R36, RZ, 0xfc, !PT ;  /* 0x0000002423237212 */ /* 0x000fe200078efcff */
[----:B------:R-:W-:Y:S05]  /*2ee0*/  WARPSYNC.ALL ;  /* 0x0000000000007948 */ /* 0x000fea0003800000 */
[----:B------:R-:W-:Y:S01]  /*2ef0*/  ISETP.GT.U32.AND P3, PT, R12, 0x3e, PT ;  /* 0x0000003e0c00780c */ /* 0x000fe20003f64070 */
[----:B------:R-:W-:Y:S01]  /*2f00*/  FFMA R33, R156, R13, R33 ;  /* 0x0000000d9c217223 */ /* 0x000fe20000000021 */
[----:B------:R-:W-:Y:S01]  /*2f10*/  F2FP.F16.F32.PACK_AB R12, R14, R163 ;  /* 0x000000a30e0c723e */ /* 0x000fe200000000ff */
[----:B------:R-:W-:Y:S01]  /*2f20*/  FFMA R34, R156, R15, R34 ;  /* 0x0000000f9c227223 */ /* 0x000fe20000000022 */
[----:B------:R-:W-:Y:S01]  /*2f30*/  F2FP.F16.F32.PACK_AB R14, R20, R27 ;  /* 0x0000001b140e723e */ /* 0x000fe200000000ff */
[----:B------:R-:W-:Y:S01]  /*2f40*/  BSSY B0, `(.L_x_54) ;  /* 0x0000019000007945 */ /* 0x000fe20003800000 */
[----:B------:R-:W-:-:S02]  /*2f50*/  LEA R20, R35, UR53, 0x1 ;  /* 0x0000003523147c11 */ /* 0x000fc4000f8e08ff */
[----:B------:R-:W-:Y:S02]  /*2f60*/  F2FP.F16.F32.PACK_AB R13, R25, R26 ;  /* 0x0000001a190d723e */ /* 0x000fe400000000ff */
[----:B------:R-:W-:Y:S02]  /*2f70*/  F2FP.F16.F32.PACK_AB R15, R29, R30 ;  /* 0x0000001e1d0f723e */ /* 0x000fe400000000ff */
[----:B------:R-:W-:Y:S01]  /*2f80*/  F2FP.F16.F32.PACK_AB R25, R28, R21 ;  /* 0x000000151c19723e */ /* 0x000fe200000000ff */
[----:B------:R-:W-:Y:S01]  /*2f90*/  IMAD R21, R155, 0x2, R20 ;  /* 0x000000029b157824 */ /* 0x000fe200078e0214 */
[----:B------:R-:W-:Y:S01]  /*2fa0*/  F2FP.F16.F32.PACK_AB R24, R31, R24 ;  /* 0x000000181f18723e */ /* 0x000fe200000000ff */
[----:B------:R1:W-:Y:S01]  /*2fb0*/  STSM.16.M88.4 [R20+0x200], R12 ;  /* 0x0002000c14007844 */ /* 0x0003e20000000200 */
[----:B------:R-:W-:Y:S02]  /*2fc0*/  F2FP.F16.F32.PACK_AB R26, R32, R23 ;  /* 0x00000017201a723e */ /* 0x000fe400000000ff */
[----:B------:R-:W-:-:S05]  /*2fd0*/  F2FP.F16.F32.PACK_AB R27, R34, R33 ;  /* 0x00000021221b723e */ /* 0x000fca00000000ff */
[----:B------:R1:W-:Y:S01]  /*2fe0*/  STSM.16.M88.4 [R21+0x200], R24 ;  /* 0x0002001815007844 */ /* 0x0003e20000000200 */
[----:B------:R-:W-:Y:S01]  /*2ff0*/  @!PT LDS RZ, [RZ] ;  /* 0x00000000fffff984 */ /* 0x000fe20000000800 */
[----:B------:R-:W-:Y:S01]  /*3000*/  @!PT LDS RZ, [RZ] ;  /* 0x00000000fffff984 */ /* 0x000fe20000000800 */
[----:B------:R-:W-:Y:S01]  /*3010*/  @!PT LDS RZ, [RZ] ;  /* 0x00000000fffff984 */ /* 0x000fe20000000800 */
[----:B------:R-:W-:Y:S01]  /*3020*/  @!PT LDS RZ, [RZ] ;  /* 0x00000000fffff984 */ /* 0x000fe20000000800 */
[----:B------:R3:W-:Y:S06]  /*3030*/  MEMBAR.ALL.CTA ;  /* 0x0000000000007992 */ /* 0x0007ec0000008000 */
[----:B---3--:R-:W3:Y:S02]  /*3040*/  FENCE.VIEW.ASYNC.S ;  /* 0x00000000000073c6 */ /* 0x008ee40000000000 */
[----:B---3--:R-:W-:Y:S06]  /*3050*/  BAR.SYNC.DEFER_BLOCKING 0x1, 0x100 ;  /* 0x0044000000007b1d */ /* 0x008fec0000010000 */
[----:B------:R-:W-:Y:S05]  /*3060*/  @P3 BRA `(.L_x_55) ;  /* 0x0000000000183947 */ /* 0x000fea0003800000 */
[----:B------:R-:W-:Y:S02]  /*3070*/  UIADD3 UR4, UP0, UR54, 0x4f0, URZ ;  /* 0x000004f036047890 */ /* 0x000fe4000ff1e03f */
[----:B------:R-:W-:Y:S02]  /*3080*/  UIADD3 UR40, UR53, 0x200, URZ ;  /* 0x0000020035287890 */ /* 0x000fe4000fffe03f */
[----:B------:R-:W-:-:S09]  /*3090*/  UIADD3.X UR5, URZ, UR55, URZ, UP0, !UPT ;  /* 0x000000373f057290 */ /* 0x000fd200087fe43f */
[----:B------:R3:W-:Y:S01]  /*30a0*/  UTMASTG.3D [UR40], [UR4] ;  /* 0x00000028040073b5 */ /* 0x0007e20008010000 */
[----:B------:R0:W-:Y:S01]  /*30b0*/  UTMACMDFLUSH ;  /* 0x00000000000079b7 */ /* 0x0001e20000000000 */
[----:B---3--:R-:W-:-:S04]  /*30c0*/  DEPBAR.LE SB0, 0x1 ;  /* 0x000080400000791a */ /* 0x008fc80000000000 */
.L_x_55:
[----:B------:R-:W-:Y:S05]  /*30d0*/  BSYNC B0 ;  /* 0x0000000000007941 */ /* 0x000fea0003800000 */
.L_x_54:
[----:B------:R-:W-:Y:S01]  /*30e0*/  BAR.SYNC.DEFER_BLOCKING 0x1, 0x100 ;  /* 0x0044000000007b1d */ /* 0x000fe20000010000 */
[----:B------:R-:W-:Y:S01]  /*30f0*/  ISETP.NE.AND P4, PT, RZ, UR44, PT ;  /* 0x0000002cff007c0c */ /* 0x000fe2000bf85270 */
[----:B-1----:R-:W-:-:S05]  /*3100*/  VIADD R24, R20, 0x200 ;  /* 0x0000020014187836 */ /* 0x002fca0000000000 */
[----:B------:R-:W-:-:S07]  /*3110*/  LEA R23, R155, R24, 0x1 ;  /* 0x000000189b177211 */ /* 0x000fce00078e08ff */
[----:B------:R-:W-:Y:S05]  /*3120*/  @!P4 BRA `(.L_x_56) ;  /* 0x000000000034c947 */ /* 0x000fea0003800000 */
[----:B------:R-:W-:Y:S04]  /*3130*/  BSSY B0, `(.L_x_57) ;  /* 0x0000009000007945 */ /* 0x000fe80003800000 */
[----:B------:R-:W-:Y:S05]  /*3140*/  @!P0 BRA `(.L_x_58) ;  /* 0x00000000001c8947 */ /* 0x000fea0003800000 */
[----:B------:R-:W-:-:S13]  /*3150*/  ISETP.NE.AND P4, PT, R160, 0x3, PT ;  /* 0x00000003a000780c */ /* 0x000fda0003f85270 */
[----:B------:R-:W-:Y:S05]  /*3160*/  @!P4 BRA `(.L_x_59) ;  /* 0x000000000004c947 */ /* 0x000fea0003800000 */
[----:B------:R-:W-:Y:S01]  /*3170*/  BPT.TRAP 0x1 ;  /* 0x000000040000795c */ /* 0x000fe20000300000 */
.L_x_59:
[----:B------:R-:W-:-:S04]  /*3180*/  ULEA UR4, UR36, UR53, 0x3 ;  /* 0x0000003524047291 */ /* 0x000fc8000f8e183f */
[----:B------:R-:W-:-:S04]  /*3190*/  UIADD3 UR4, UR4, 0x60, URZ ;  /* 0x0000006004047890 */ /* 0x000fc8000fffe03f */
[----:B------:R-:W-:-:S09]  /*31a0*/  UPRMT UR4, UR52, 0x654, UR4 ;  /* 0x0000065434047896 */ /* 0x000fd20008000004 */
[----:B------:R-:W-:Y:S03]  /*31b0*/  SYNCS.ARRIVE.TRANS64.RED.A1T0 RZ, [UR4], RZ ;  /* 0x000000ffffff79a7 */ /* 0x000fe60008100404 */
.L_x_58:
[----:B------:R-:W-:Y:S05]  /*31c0*/  BSYNC B0 ;  /* 0x0000000000007941 */ /* 0x000fea0003800000 */
.L_x_57:
[----:B------:R-:W-:-:S04]  /*31d0*/  UIADD3 UR36, UR36, 0x1, URZ ;  /* 0x0000000124247890 */ /* 0x000fc8000fffe03f */
[----:B------:R-:W-:-:S04]  /*31e0*/  UISETP.NE.AND UP0, UPT, UR36, 0x4, UPT ;  /* 0x000000042400788c */ /* 0x000fc8000bf05270 */
[----:B------:R-:W-:-:S12]  /*31f0*/  USEL UR36, UR36, URZ, UP0 ;  /* 0x0000003f24247287 */ /* 0x000fd80008000000 */
.L_x_56:
[----:B------:R-:W-:Y:S04]  /*3200*/  BSSY B0, `(.L_x_60) ;  /* 0x0000011000007945 */ /* 0x000fe80003800000 */
[----:B------:R-:W-:Y:S05]  /*3210*/  @!P0 BRA `(.L_x_61) ;  /* 0x00000000003c8947 */ /* 0x000fea0003800000 */
[----:B------:R-:W-:-:S13]  /*3220*/  ISETP.NE.AND P4, PT, R160, 0x3, PT ;  /* 0x00000003a000780c */ /* 0x000fda0003f85270 */
[----:B------:R-:W-:Y:S05]  /*3230*/  @!P4 BRA `(.L_x_62) ;  /* 0x000000000004c947 */ /* 0x000fea0003800000 */
[----:B------:R-:W-:Y:S01]  /*3240*/  BPT.TRAP 0x1 ;  /* 0x000000040000795c */ /* 0x000fe20000300000 */
.L_x_62:
[C---:B------:R-:W-:Y:S01]  /*3250*/  LEA R14, R3.reuse, UR53, 0x3 ;  /* 0x00000035030e7c11 */ /* 0x040fe2000f8e18ff */
[----:B------:R-:W-:Y:S01]  /*3260*/  @!P2 IMAD R12, R3, 0x2000, R24 ;  /* 0x00002000030ca824 */ /* 0x000fe200078e0218 */
[----:B------:R-:W-:Y:S01]  /*3270*/  SHF.L.U32 R15, RZ, 0x1f, RZ ;  /* 0x0000001fff0f7819 */ /* 0x000fe200000006ff */
[----:B------:R-:W-:Y:S02]  /*3280*/  BSSY B1, `(.L_x_63) ;  /* 0x0000004000017945 */ /* 0x000fe40003800000 */
[----:B------:R-:W-:Y:S01]  /*3290*/  @!P2 IMAD R13, R155, 0x2, R12 ;  /* 0x000000029b0da824 */ /* 0x000fe200078e020c */
[----:B------:R-:W1:Y:S02]  /*32a0*/  SYNCS.PHASECHK.TRANS64.TRYWAIT P4, [R14+URZ+0x40], R15 ;  /* 0x0000400f0e0075a7 */ /* 0x000e64000808017f */
[----:B-1----:R-:W-:Y:S05]  /*32b0*/  @!P4 BRA `(.L_x_64) ;  /* 0x000000680034c947 */ /* 0x002fea0003800000 */
.L_x_231:
[----:B------:R-:W-:Y:S05]  /*32c0*/  BSYNC B1 ;  /* 0x0000000000017941 */ /* 0x000fea0003800000 */
.L_x_63:
[----:B------:R-:W-:Y:S05]  /*32d0*/  @!P2 WARPSYNC.ALL ;  /* 0x000000000000a948 */ /* 0x000fea0003800000 */
[----:B------:R3:W4:Y:S01]  /*32e0*/  @!P2 LDSM.16.M88.4 R8, [R12] ;  /* 0x000000000c08a83b */ /* 0x0007220000000200 */
[----:B------:R-:W-:-:S03]  /*32f0*/  IADD3 R3, R3, 0x1, RZ ;  /* 0x0000000103037810 */ /* 0x000fc60007ffe0ff */
[----:B------:R3:W1:Y:S04]  /*3300*/  @!P2 LDSM.16.M88.4 R4, [R13] ;  /* 0x000000000d04a83b */ /* 0x0006680000000200 */
.L_x_61:
[----:B------:R-:W-:Y:S05]  /*3310*/  BSYNC B0 ;  /* 0x0000000000007941 */ /* 0x000fea0003800000 */
.L_x_60:
[--C-:B---34-:R-:W-:Y:S02]  /*3320*/  HADD2.F32 R12, -RZ, R8.reuse.H0_H0 ;  /* 0x20000008ff0c7230 */ /* 0x118fe40000004100 */
[C---:B------:R-:W-:Y:S01]  /*3330*/  FMUL R13, R157.reuse, R40 ;  /* 0x000000289d0d7220 */ /* 0x040fe20000400000 */
[----:B-1----:R-:W-:Y:S02]  /*3340*/  HADD2.F32 R14, -RZ, R8.H1_H1 ;  /* 0x30000008ff0e7230 */ /* 0x002fe40000004100 */
[C---:B------:R-:W-:Y:S01]  /*3350*/  FMUL R41, R157.reuse, R41 ;  /* 0x000000299d297220 */ /* 0x040fe20000400000 */
[--C-:B------:R-:W-:Y:S02]  /*3360*/  HADD2.F32 R26, -RZ, R9.reuse.H0_H0 ;  /* 0x20000009ff1a7230 */ /* 0x100fe40000004100 */
[C---:B------:R-:W-:Y:S01]  /*3370*/  FMUL R15, R157.reuse, R42 ;  /* 0x0000002a9d0f7220 */ /* 0x040fe20000400000 */
[----:B------:R-:W-:Y:S02]  /*3380*/  HADD2.F32 R28, -RZ, R9.H1_H1 ;  /* 0x30000009ff1c7230 */ /* 0x000fe40000004100 */
[----:B------:R-:W-:Y:S01]  /*3390*/  FMUL R43, R157, R43 ;  /* 0x0000002b9d2b7220 */ /* 0x000fe20000400000 */
[C---:B------:R-:W-:Y:S01]  /*33a0*/  FFMA R12, R156.reuse, R12, R13 ;  /* 0x0000000c9c0c7223 */ /* 0x040fe2000000000d */
[C---:B------:R-:W-:Y:S01]  /*33b0*/  FFMA R41, R156.reuse, R14, R41 ;  /* 0x0000000e9c297223 */ /* 0x040fe20000000029 */
[C---:B------:R-:W-:Y:S01]  /*33c0*/  FFMA R13, R156.reuse, R26, R15 ;  /* 0x0000001a9c0d7223 */ /* 0x040fe2000000000f */
[----:B------:R-:W-:Y:S01]  /*33d0*/  FFMA R14, R156, R28, R43 ;  /* 0x0000001c9c0e7223 */ /* 0x000fe2000000002b */
[----:B------:R-:W-:-:S02]  /*33e0*/  HADD2.F32 R26, -RZ, R10.H0_H0 ;  /* 0x2000000aff1a7230 */ /* 0x000fc40000004100 */
[C---:B------:R-:W-:Y:S01]  /*33f0*/  FMUL R15, R157.reuse, R44 ;  /* 0x0000002c9d0f7220 */ /* 0x040fe20000400000 */
[----:B------:R-:W-:Y:S02]  /*3400*/  HADD2.F32 R28, -RZ, R10.H1_H1 ;  /* 0x3000000aff1c7230 */ /* 0x000fe40000004100 */
        /* <DEDUP_REMOVED lines=33> */
[----:B------:R-:W-:Y:S01]  /*3620*/  F2FP.F16.F32.PACK_AB R13, R14, R13 ;  /* 0x0000000d0e0d723e */ /* 0x000fe200000000ff */
[----:B------:R-:W-:Y:S05]  /*3630*/  WARPSYNC.ALL ;  /* 0x0000000000007948 */ /* 0x000fea0003800000 */
[----:B------:R-:W-:Y:S01]  /*3640*/  F2FP.F16.F32.PACK_AB R14, R26, R15 ;  /* 0x0000000f1a0e723e */ /* 0x000fe200000000ff */
[----:B------:R-:W-:Y:S01]  /*3650*/  BSSY B0, `(.L_x_65) ;  /* 0x000001a000007945 */ /* 0x000fe20003800000 */
[----:B------:R-:W-:-:S02]  /*3660*/  F2FP.F16.F32.PACK_AB R15, R28, R25 ;  /* 0x000000191c0f723e */ /* 0x000fc400000000ff */
[----:B------:R-:W-:Y:S02]  /*3670*/  F2FP.F16.F32.PACK_AB R28, R30, R27 ;  /* 0x0000001b1e1c723e */ /* 0x000fe400000000ff */
[----:B------:R-:W-:Y:S02]  /*3680*/  F2FP.F16.F32.PACK_AB R12, R41, R12 ;  /* 0x0000000c290c723e */ /* 0x000fe400000000ff */
[----:B------:R-:W-:Y:S02]  /*3690*/  F2FP.F16.F32.PACK_AB R30, R34, R31 ;  /* 0x0000001f221e723e */ /* 0x000fe400000000ff */
[----:B------:R-:W-:Y:S01]  /*36a0*/  F2FP.F16.F32.PACK_AB R29, R32, R29 ;  /* 0x0000001d201d723e */ /* 0x000fe200000000ff */
[----:B------:R1:W-:Y:S01]  /*36b0*/  STSM.16.M88.4 [R20+0x2200], R12 ;  /* 0x0022000c14007844 */ /* 0x0003e20000000200 */
        /* <DEDUP_REMOVED lines=12> */
[----:B------:R-:W-:Y:S02]  /*3780*/  UIADD3 UR4, UR53, 0x2200, URZ ;  /* 0x0000220035047890 */ /* 0x000fe4000fffe03f */
[----:B------:R-:W-:Y:S01]  /*3790*/  UIADD3.X UR9, URZ, UR55, URZ, UP0, !UPT ;  /* 0x000000373f097290 */ /* 0x000fe200087fe43f */
[----:B------:R-:W-:Y:S01]  /*37a0*/  UMOV UR6, UR42 ;  /* 0x0000002a00067c82 */ /* 0x000fe20008000000 */
[----:B------:R-:W-:-:S07]  /*37b0*/  UMOV UR7, UR43 ;  /* 0x0000002b00077c82 */ /* 0x000fce0008000000 */
[----:B------:R3:W-:Y:S01]  /*37c0*/  UTMASTG.3D [UR4], [UR8] ;  /* 0x00000004080073b5 */ /* 0x0007e20008010000 */
[----:B------:R0:W-:Y:S01]  /*37d0*/  UTMACMDFLUSH ;  /* 0x00000000000079b7 */ /* 0x0001e20000000000 */
[----:B---3--:R-:W-:-:S04]  /*37e0*/  DEPBAR.LE SB0, 0x1 ;  /* 0x000080400000791a */ /* 0x008fc80000000000 */
.L_x_66:
[----:B------:R-:W-:Y:S05]  /*37f0*/  BSYNC B0 ;  /* 0x0000000000007941 */ /* 0x000fea0003800000 */
.L_x_65:
[----:B-1----:R-:W-:Y:S01]  /*3800*/  VIADD R12, R20, 0x2200 ;  /* 0x00002200140c7836 */ /* 0x002fe20000000000 */
[----:B------:R-:W-:Y:S03]  /*3810*/  BAR.SYNC.DEFER_BLOCKING 0x1, 0x100 ;  /* 0x0044000000007b1d */ /* 0x000fe60000010000 */
[----:B------:R-:W-:-:S03]  /*3820*/  IMAD R25, R155, 0x2, R12 ;  /* 0x000000029b197824 */ /* 0x000fc600078e020c */
[----:B------:R-:W-:Y:S04]  /*3830*/  BSSY B0, `(.L_x_67) ;  /* 0x0000009000007945 */ /* 0x000fe80003800000 */
[----:B------:R-:W-:Y:S05]  /*3840*/  @!P0 BRA `(.L_x_68) ;  /* 0x00000000001c8947 */ /* 0x000fea0003800000 */
[----:B------:R-:W-:-:S13]  /*3850*/  ISETP.NE.AND P4, PT, R160, 0x3, PT ;  /* 0x00000003a000780c */ /* 0x000fda0003f85270 */
[----:B------:R-:W-:Y:S05]  /*3860*/  @!P4 BRA `(.L_x_69) ;  /* 0x000000000004c947 */ /* 0x000fea0003800000 */
[----:B------:R-:W-:Y:S01]  /*3870*/  BPT.TRAP 0x1 ;  /* 0x000000040000795c */ /* 0x000fe20000300000 */
.L_x_69:
[----:B------:R-:W-:-:S04]  /*3880*/  ULEA UR4, UR36, UR53, 0x3 ;  /* 0x0000003524047291 */ /* 0x000fc8000f8e183f */
[----:B------:R-:W-:-:S04]  /*3890*/  UIADD3 UR4, UR4, 0x60, URZ ;  /* 0x0000006004047890 */ /* 0x000fc8000fffe03f */
[----:B------:R-:W-:-:S09]  /*38a0*/  UPRMT UR4, UR52, 0x654, UR4 ;  /* 0x0000065434047896 */ /* 0x000fd20008000004 */
[----:B------:R-:W-:Y:S03]  /*38b0*/  SYNCS.ARRIVE.TRANS64.RED.A1T0 RZ, [UR4], RZ ;  /* 0x000000ffffff79a7 */ /* 0x000fe60008100404 */
.L_x_68:
[----:B------:R-:W-:Y:S05]  /*38c0*/  BSYNC B0 ;  /* 0x0000000000007941 */ /* 0x000fea0003800000 */
.L_x_67:
[----:B------:R-:W-:Y:S01]  /*38d0*/  UIADD3 UR36, UR36, 0x1, URZ ;  /* 0x0000000124247890 */ /* 0x000fe2000fffe03f */
[----:B------:R-:W-:Y:S01]  /*38e0*/  BSSY B0, `(.L_x_70) ;  /* 0x0000017000007945 */ /* 0x000fe20003800000 */
[----:B------:R-:W-:Y:S02]  /*38f0*/  MOV R26, RZ ;  /* 0x000000ff001a7202 */ /* 0x000fe40000000f00 */
[----:B------:R-:W-:-:S04]  /*3900*/  UISETP.NE.AND UP0, UPT, UR36, 0x4, UPT ;  /* 0x000000042400788c */ /* 0x000fc8000bf05270 */
[----:B------:R-:W-:Y:S01]  /*3910*/  USEL UR36, UR36, URZ, UP0 ;  /* 0x0000003f24247287 */ /* 0x000fe20008000000 */
[----:B------:R-:W-:Y:S11]  /*3920*/  @!P0 BRA `(.L_x_71) ;  /* 0x0000000000488947 */ /* 0x000ff60003800000 */
[----:B------:R-:W-:-:S13]  /*3930*/  ISETP.NE.AND P4, PT, R160, 0x3, PT ;  /* 0x00000003a000780c */ /* 0x000fda0003f85270 */
[----:B------:R-:W-:Y:S05]  /*3940*/  @!P4 BRA `(.L_x_72) ;  /* 0x000000000004c947 */ /* 0x000fea0003800000 */
[----:B------:R-:W-:Y:S01]  /*3950*/  BPT.TRAP 0x1 ;  /* 0x000000040000795c */ /* 0x000fe20000300000 */
.L_x_72:
[C---:B------:R-:W-:Y:S01]  /*3960*/  LEA R12, R3.reuse, UR53, 0x3 ;  /* 0x00000035030c7c11 */ /* 0x040fe2000f8e18ff */
[----:B------:R-:W-:Y:S01]  /*3970*/  @!P2 IMAD R14, R3, 0x2000, R24 ;  /* 0x00002000030ea824 */ /* 0x000fe200078e0218 */
[----:B------:R-:W-:Y:S01]  /*3980*/  SHF.L.U32 R13, RZ, 0x1f, RZ ;  /* 0x0000001fff0d7819 */ /* 0x000fe200000006ff */
[----:B------:R-:W-:Y:S02]  /*3990*/  BSSY B1, `(.L_x_73) ;  /* 0x0000004000017945 */ /* 0x000fe40003800000 */
[----:B------:R-:W-:Y:S01]  /*39a0*/  @!P2 IMAD R15, R155, 0x2, R14 ;  /* 0x000000029b0fa824 */ /* 0x000fe200078e020e */
[----:B------:R-:W1:Y:S02]  /*39b0*/  SYNCS.PHASECHK.TRANS64.TRYWAIT P4, [R12+URZ+0x40], R13 ;  /* 0x0000400d0c0075a7 */ /* 0x000e64000808017f */
[----:B-1----:R-:W-:Y:S05]  /*39c0*/  @!P4 BRA `(.L_x_74) ;  /* 0x000000600084c947 */ /* 0x002fea0003800000 */
.L_x_232:
[----:B------:R-:W-:Y:S05]  /*39d0*/  BSYNC B1 ;  /* 0x0000000000017941 */ /* 0x000fea0003800000 */
.L_x_73:
[----:B------:R-:W-:Y:S05]  /*39e0*/  @!P2 WARPSYNC.ALL ;  /* 0x000000000000a948 */ /* 0x000fea0003800000 */
[----:B------:R3:W4:Y:S01]  /*39f0*/  @!P2 LDSM.16.M88.4 R8, [R14] ;  /* 0x000000000e08a83b */ /* 0x0007220000000200 */
[----:B------:R-:W-:-:S03]  /*3a00*/  IADD3 R3, R3, 0x1, RZ ;  /* 0x0000000103037810 */ /* 0x000fc60007ffe0ff */
[----:B------:R3:W1:Y:S01]  /*3a10*/  @!P2 LDSM.16.M88.4 R4, [R15] ;  /* 0x000000000f04a83b */ /* 0x0006620000000200 */
[----:B------:R-:W-:-:S04]  /*3a20*/  ISETP.NE.AND P4, PT, R3, 0x4, PT ;  /* 0x000000040300780c */ /* 0x000fc80003f85270 */
[----:B------:R-:W-:Y:S02]  /*3a30*/  SEL R3, R3, RZ, P4 ;  /* 0x000000ff03037207 */ /* 0x000fe40002000000 */
[----:B------:R-:W-:-:S07]  /*3a40*/  SEL R26, RZ, 0x1, P4 ;  /* 0x00000001ff1a7807 */ /* 0x000fce0002000000 */
.L_x_71:
[----:B------:R-:W-:Y:S05]  /*3a50*/  BSYNC B0 ;  /* 0x0000000000007941 */ /* 0x000fea0003800000 */
.L_x_70:
[--C-:B-1--4-:R-:W-:Y:S02]  /*3a60*/  HADD2.F32 R12, -RZ, R8.reuse.H0_H0 ;  /* 0x20000008ff0c7230 */ /* 0x112fe40000004100 */
[C---:B------:R-:W-:Y:S01]  /*3a70*/  FMUL R13, R157.reuse, R56 ;  /* 0x000000389d0d7220 */ /* 0x040fe20000400000 */
[----:B---3--:R-:W-:Y:S02]  /*3a80*/  HADD2.F32 R14, -RZ, R8.H1_H1 ;  /* 0x30000008ff0e7230 */ /* 0x008fe40000004100 */
        /* <DEDUP_REMOVED lines=74> */
.L_x_76:
[----:B------:R-:W-:Y:S05]  /*3f30*/  BSYNC B0 ;  /* 0x0000000000007941 */ /* 0x000fea0003800000 */
.L_x_75:
        /* <DEDUP_REMOVED lines=8> */
.L_x_79:
[----:B------:R-:W-:-:S04]  /*3fc0*/  ULEA UR4, UR36, UR53, 0x3 ;  /* 0x0000003524047291 */ /* 0x000fc8000f8e183f */
[----:B------:R-:W-:-:S04]  /*3fd0*/  UIADD3 UR4, UR4, 0x60, URZ ;  /* 0x0000006004047890 */ /* 0x000fc8000fffe03f */
[----:B------:R-:W-:-:S09]  /*3fe0*/  UPRMT UR4, UR52, 0x654, UR4 ;  /* 0x0000065434047896 */ /* 0x000fd20008000004 */
[----:B------:R-:W-:Y:S03]  /*3ff0*/  SYNCS.ARRIVE.TRANS64.RED.A1T0 RZ, [UR4], RZ ;  /* 0x000000ffffff79a7 */ /* 0x000fe60008100404 */
.L_x_78:
[----:B------:R-:W-:Y:S05]  /*4000*/  BSYNC B0 ;  /* 0x0000000000007941 */ /* 0x000fea0003800000 */
.L_x_77:
[----:B------:R-:W-:Y:S01]  /*4010*/  UIADD3 UR4, UR36, 0x1, URZ ;  /* 0x0000000124047890 */ /* 0x000fe2000fffe03f */
[----:B------:R-:W-:Y:S03]  /*4020*/  BSSY B0, `(.L_x_80) ;  /* 0x0000017000007945 */ /* 0x000fe60003800000 */
[----:B------:R-:W-:-:S04]  /*4030*/  UISETP.NE.AND UP0, UPT, UR4, 0x4, UPT ;  /* 0x000000040400788c */ /* 0x000fc8000bf05270 */
[----:B------:R-:W-:Y:S01]  /*4040*/  USEL UR8, UR4, URZ, UP0 ;  /* 0x0000003f04087287 */ /* 0x000fe20008000000 */
[----:B------:R-:W-:Y:S11]  /*4050*/  @!P0 BRA `(.L_x_81) ;  /* 0x00000000004c8947 */ /* 0x000ff60003800000 */
[----:B------:R-:W-:-:S13]  /*4060*/  ISETP.NE.AND P4, PT, R160, 0x3, PT ;  /* 0x00000003a000780c */ /* 0x000fda0003f85270 */
[----:B------:R-:W-:Y:S05]  /*4070*/  @!P4 BRA `(.L_x_82) ;  /* 0x000000000004c947 */ /* 0x000fea0003800000 */
[----:B------:R-:W-:Y:S01]  /*4080*/  BPT.TRAP 0x1 ;  /* 0x000000040000795c */ /* 0x000fe20000300000 */
.L_x_82:
[C---:B------:R-:W-:Y:S01]  /*4090*/  LEA R13, R3.reuse, UR53, 0x3 ;  /* 0x00000035030d7c11 */ /* 0x040fe2000f8e18ff */
[----:B------:R-:W-:Y:S01]  /*40a0*/  BSSY B1, `(.L_x_83) ;  /* 0x0000006000017945 */ /* 0x000fe20003800000 */
[----:B------:R-:W-:Y:S02]  /*40b0*/  SHF.L.U32 R12, R26, 0x1f, RZ ;  /* 0x0000001f1a0c7819 */ /* 0x000fe400000006ff */
[----:B------:R-:W-:Y:S02]  /*40c0*/  @!P2 LEA R14, R3, R24, 0xd ;  /* 0x00000018030ea211 */ /* 0x000fe400078e68ff */
[----:B------:R-:W1:Y:S03]  /*40d0*/  SYNCS.PHASECHK.TRANS64.TRYWAIT P4, [R13+URZ+0x40], R12 ;  /* 0x0000400c0d0075a7 */ /* 0x000e66000808017f */
[----:B------:R-:W-:Y:S01]  /*40e0*/  @!P2 IMAD R15, R155, 0x2, R14 ;  /* 0x000000029b0fa824 */ /* 0x000fe200078e020e */
[----:B-1----:R-:W-:Y:S06]  /*40f0*/  @!P4 BRA `(.L_x_84) ;  /* 0x0000005800ccc947 */ /* 0x002fec0003800000 */
.L_x_233:
[----:B------:R-:W-:Y:S05]  /*4100*/  BSYNC B1 ;  /* 0x0000000000017941 */ /* 0x000fea0003800000 */
.L_x_83:
[----:B------:R-:W-:Y:S05]  /*4110*/  @!P2 WARPSYNC.ALL ;  /* 0x000000000000a948 */ /* 0x000fea0003800000 */
[----:B------:R3:W4:Y:S01]  /*4120*/  @!P2 LDSM.16.M88.4 R8, [R14] ;  /* 0x000000000e08a83b */ /* 0x0007220000000200 */
[----:B------:R-:W-:-:S03]  /*4130*/  VIADD R3, R3, 0x1 ;  /* 0x0000000103037836 */ /* 0x000fc60000000000 */
[----:B------:R3:W2:Y:S02]  /*4140*/  @!P2 LDSM.16.M88.4 R4, [R15] ;  /* 0x000000000f04a83b */ /* 0x0006a40000000200 */
[----:B------:R-:W-:-:S04]  /*4150*/  ISETP.NE.AND P4, PT, R3, 0x4, PT ;  /* 0x000000040300780c */ /* 0x000fc80003f85270 */
[----:B-1----:R-:W-:Y:S02]  /*4160*/  SEL R13, RZ, 0x1, P4 ;  /* 0x00000001ff0d7807 */ /* 0x002fe40002000000 */
[----:B------:R-:W-:Y:S02]  /*4170*/  SEL R3, R3, RZ, P4 ;  /* 0x000000ff03037207 */ /* 0x000fe40002000000 */
[----:B---3--:R-:W-:-:S07]  /*4180*/  LOP3.LUT R26, R26, R13, RZ, 0x3c, !PT ;  /* 0x0000000d1a1a7212 */ /* 0x008fce00078e3cff */
.L_x_81:
[----:B------:R-:W-:Y:S05]  /*4190*/  BSYNC B0 ;  /* 0x0000000000007941 */ /* 0x000fea0003800000 */
.L_x_80:
[--C-:B----4-:R-:W-:Y:S02]  /*41a0*/  HADD2.F32 R12, -RZ, R8.reuse.H0_H0 ;  /* 0x20000008ff0c7230 */ /* 0x110fe40000004100 */
        /* <DEDUP_REMOVED lines=23> */
[----:B--2---:R-:W-:-:S02]  /*4320*/  HADD2.F32 R32, -RZ, R4.H0_H0 ;  /* 0x20000004ff207230 */ /* 0x004fc40000004100 */
        /* <DEDUP_REMOVED lines=40> */
[----:B--2---:R-:W2:Y:S02]  /*45b0*/  FENCE.VIEW.ASYNC.S ;  /* 0x00000000000073c6 */ /* 0x004ea40000000000 */
[----:B--2---:R-:W-:Y:S06]  /*45c0*/  BAR.SYNC.DEFER_BLOCKING 0x1, 0x100 ;  /* 0x0044000000007b1d */ /* 0x004fec0000010000 */
        /* <DEDUP_REMOVED lines=9> */
[----:B--2---:R-:W-:-:S04]  /*4660*/  DEPBAR.LE SB0, 0x1 ;  /* 0x000080400000791a */ /* 0x004fc80000000000 */
.L_x_86:
[----:B------:R-:W-:Y:S05]  /*4670*/  BSYNC B0 ;  /* 0x0000000000007941 */ /* 0x000fea0003800000 */
.L_x_85:
[----:B-1----:R-:W-:Y:S01]  /*4680*/  IADD3 R12, R20, 0x6200, RZ ;  /* 0x00006200140c7810 */ /* 0x002fe20007ffe0ff */
[----:B------:R-:W-:Y:S04]  /*4690*/  BAR.SYNC.DEFER_BLOCKING 0x1, 0x100 ;  /* 0x0044000000007b1d */ /* 0x000fe80000010000 */
[----:B------:R-:W-:Y:S02]  /*46a0*/  IMAD R12, R155, 0x2, R12 ;  /* 0x000000029b0c7824 */ /* 0x000fe400078e020c */
[----:B------:R-:W-:Y:S04]  /*46b0*/  BSSY B0, `(.L_x_87) ;  /* 0x0000009000007945 */ /* 0x000fe80003800000 */
[----:B------:R-:W-:Y:S05]  /*46c0*/  @!P0 BRA `(.L_x_88) ;  /* 0x00000000001c8947 */ /* 0x000fea0003800000 */
[----:B------:R-:W-:-:S13]  /*46d0*/  ISETP.NE.AND P4, PT, R160, 0x3, PT ;  /* 0x00000003a000780c */ /* 0x000fda0003f85270 */
[----:B------:R-:W-:Y:S05]  /*46e0*/  @!P4 BRA `(.L_x_89) ;  /* 0x000000000004c947 */ /* 0x000fea0003800000 */
[----:B------:R-:W-:Y:S01]  /*46f0*/  BPT.TRAP 0x1 ;  /* 0x000000040000795c */ /* 0x000fe20000300000 */
.L_x_89:
[----:B------:R-:W-:-:S04]  /*4700*/  ULEA UR4, UR8, UR53, 0x3 ;  /* 0x0000003508047291 */ /* 0x000fc8000f8e183f */
[----:B------:R-:W-:-:S04]  /*4710*/  UIADD3 UR4, UR4, 0x60, URZ ;  /* 0x0000006004047890 */ /* 0x000fc8000fffe03f */
[----:B------:R-:W-:-:S09]  /*4720*/  UPRMT UR4, UR52, 0x654, UR4 ;  /* 0x0000065434047896 */ /* 0x000fd20008000004 */
[----:B------:R-:W-:Y:S03]  /*4730*/  SYNCS.ARRIVE.TRANS64.RED.A1T0 RZ, [UR4], RZ ;  /* 0x000000ffffff79a7 */ /* 0x000fe60008100404 */
.L_x_88:
[----:B------:R-:W-:Y:S05]  /*4740*/  BSYNC B0 ;  /* 0x0000000000007941 */ /* 0x000fea0003800000 */
.L_x_87:
        /* <DEDUP_REMOVED lines=8> */
.L_x_92:
[C---:B------:R-:W-:Y:S01]  /*47d0*/  LEA R13, R3.reuse, UR53, 0x3 ;  /* 0x00000035030d7c11 */ /* 0x040fe2000f8e18ff */
[----:B------:R-:W-:Y:S01]  /*47e0*/  @!P2 IMAD R28, R3, 0x2000, R24 ;  /* 0x00002000031ca824 */ /* 0x000fe200078e0218 */
[----:B------:R-:W-:Y:S01]  /*47f0*/  SHF.L.U32 R14, R26, 0x1f, RZ ;  /* 0x0000001f1a0e7819 */ /* 0x000fe200000006ff */
[----:B------:R-:W-:Y:S03]  /*4800*/  BSSY B1, `(.L_x_93) ;  /* 0x0000004000017945 */ /* 0x000fe60003800000 */
[----:B------:R-:W1:Y:S01]  /*4810*/  SYNCS.PHASECHK.TRANS64.TRYWAIT P4, [R13+URZ+0x40], R14 ;  /* 0x0000400e0d0075a7 */ /* 0x000e62000808017f */
[----:B------:R-:W-:Y:S01]  /*4820*/  @!P2 LEA R15, R155, R28, 0x1 ;  /* 0x0000001c9b0fa211 */ /* 0x000fe200078e08ff */
[----:B-1----:R-:W-:Y:S06]  /*4830*/  @!P4 BRA `(.L_x_94) ;  /* 0x000000540010c947 */ /* 0x002fec0003800000 */
.L_x_234:
[----:B------:R-:W-:Y:S05]  /*4840*/  BSYNC B1 ;  /* 0x0000000000017941 */ /* 0x000fea0003800000 */
.L_x_93:
[----:B------:R-:W-:Y:S05]  /*4850*/  @!P2 WARPSYNC.ALL ;  /* 0x000000000000a948 */ /* 0x000fea0003800000 */
[----:B------:R2:W3:Y:S01]  /*4860*/  @!P2 LDSM.16.M88.4 R8, [R28] ;  /* 0x000000001c08a83b */ /* 0x0004e20000000200 */
[----:B------:R-:W-:-:S03]  /*4870*/  VIADD R3, R3, 0x1 ;  /* 0x0000000103037836 */ /* 0x000fc60000000000 */
[----:B------:R2:W4:Y:S02]  /*4880*/  @!P2 LDSM.16.M88.4 R4, [R15] ;  /* 0x000000000f04a83b */ /* 0x0005240000000200 */
[----:B------:R-:W-:-:S04]  /*4890*/  ISETP.NE.AND P4, PT, R3, 0x4, PT ;  /* 0x000000040300780c */ /* 0x000fc80003f85270 */
[----:B-1----:R-:W-:Y:S02]  /*48a0*/  SEL R13, RZ, 0x1, P4 ;  /* 0x00000001ff0d7807 */ /* 0x002fe40002000000 */
[----:B------:R-:W-:Y:S02]  /*48b0*/  SEL R3, R3, RZ, P4 ;  /* 0x000000ff03037207 */ /* 0x000fe40002000000 */
[----:B--2---:R-:W-:-:S07]  /*48c0*/  LOP3.LUT R26, R26, R13, RZ, 0x3c, !PT ;  /* 0x0000000d1a1a7212 */ /* 0x004fce00078e3cff */
.L_x_91:
[----:B------:R-:W-:Y:S05]  /*48d0*/  BSYNC B0 ;  /* 0x0000000000007941 */ /* 0x000fea0003800000 */
.L_x_90:
[--C-:B---3--:R-:W-:Y:S02]  /*48e0*/  HADD2.F32 R14, -RZ, R8.reuse.H0_H0 ;  /* 0x20000008ff0e7230 */ /* 0x108fe40000004100 */
        /* <DEDUP_REMOVED lines=23> */
[----:B----4-:R-:W-:-:S02]  /*4a60*/  HADD2.F32 R34, -RZ, R4.H0_H0 ;  /* 0x20000004ff227230 */ /* 0x010fc40000004100 */
        /* <DEDUP_REMOVED lines=34> */
[----:B------:R1:W-:Y:S01]  /*4c90*/  STSM.16.M88.4 [R23], R32 ;  /* 0x0000002017007844 */ /* 0x0003e20000000200 */
        /* <DEDUP_REMOVED lines=17> */
.L_x_96:
[----:B------:R-:W-:Y:S05]  /*4db0*/  BSYNC B0 ;  /* 0x0000000000007941 */ /* 0x000fea0003800000 */
.L_x_95:
[----:B------:R-:W-:Y:S06]  /*4dc0*/  BAR.SYNC.DEFER_BLOCKING 0x1, 0x100 ;  /* 0x0044000000007b1d */ /* 0x000fec0000010000 */
[----:B------:R-:W-:Y:S04]  /*4dd0*/  BSSY B0, `(.L_x_97) ;  /* 0x0000009000007945 */ /* 0x000fe80003800000 */
[----:B------:R-:W-:Y:S05]  /*4de0*/  @!P0 BRA `(.L_x_98) ;  /* 0x00000000001c8947 */ /* 0x000fea0003800000 */
[----:B------:R-:W-:-:S13]  /*4df0*/  ISETP.NE.AND P4, PT, R160, 0x3, PT ;  /* 0x00000003a000780c */ /* 0x000fda0003f85270 */
[----:B------:R-:W-:Y:S05]  /*4e00*/  @!P4 BRA `(.L_x_99) ;  /* 0x000000000004c947 */ /* 0x000fea0003800000 */
[----:B------:R-:W-:Y:S01]  /*4e10*/  BPT.TRAP 0x1 ;  /* 0x000000040000795c */ /* 0x000fe20000300000 */
.L_x_99:
[----:B------:R-:W-:-:S04]  /*4e20*/  ULEA UR4, UR8, UR53, 0x3 ;  /* 0x0000003508047291 */ /* 0x000fc8000f8e183f */
[----:B------:R-:W-:-:S04]  /*4e30*/  UIADD3 UR4, UR4, 0x60, URZ ;  /* 0x0000006004047890 */ /* 0x000fc8000fffe03f */
[----:B------:R-:W-:-:S09]  /*4e40*/  UPRMT UR4, UR52, 0x654, UR4 ;  /* 0x0000065434047896 */ /* 0x000fd20008000004 */
[----:B------:R-:W-:Y:S03]  /*4e50*/  SYNCS.ARRIVE.TRANS64.RED.A1T0 RZ, [UR4], RZ ;  /* 0x000000ffffff79a7 */ /* 0x000fe60008100404 */
.L_x_98:
[----:B------:R-:W-:Y:S05]  /*4e60*/  BSYNC B0 ;  /* 0x0000000000007941 */ /* 0x000fea0003800000 */
.L_x_97:
        /* <DEDUP_REMOVED lines=8> */
.L_x_102:
[C---:B------:R-:W-:Y:S01]  /*4ef0*/  LEA R13, R3.reuse, UR53, 0x3 ;  /* 0x00000035030d7c11 */ /* 0x040fe2000f8e18ff */
[----:B------:R-:W-:Y:S01]  /*4f00*/  @!P2 IMAD R28, R3, 0x2000, R24 ;  /* 0x00002000031ca824 */ /* 0x000fe200078e0218 */
[----:B------:R-:W-:Y:S01]  /*4f10*/  SHF.L.U32 R14, R26, 0x1f, RZ ;  /* 0x0000001f1a0e7819 */ /* 0x000fe200000006ff */
[----:B------:R-:W-:Y:S03]  /*4f20*/  BSSY B1, `(.L_x_103) ;  /* 0x0000004000017945 */ /* 0x000fe60003800000 */
[----:B------:R-:W2:Y:S01]  /*4f30*/  SYNCS.PHASECHK.TRANS64.TRYWAIT P4, [R13+URZ+0x40], R14 ;  /* 0x0000400e0d0075a7 */ /* 0x000ea2000808017f */
[----:B------:R-:W-:Y:S01]  /*4f40*/  @!P2 LEA R15, R155, R28, 0x1 ;  /* 0x0000001c9b0fa211 */ /* 0x000fe200078e08ff */
[----:B--2---:R-:W-:Y:S06]  /*4f50*/  @!P4 BRA `(.L_x_104) ;  /* 0x0000004c005cc947 */ /* 0x004fec0003800000 */
.L_x_235:
[----:B------:R-:W-:Y:S05]  /*4f60*/  BSYNC B1 ;  /* 0x0000000000017941 */ /* 0x000fea0003800000 */
.L_x_103:
[----:B------:R-:W-:Y:S05]  /*4f70*/  @!P2 WARPSYNC.ALL ;  /* 0x000000000000a948 */ /* 0x000fea0003800000 */
[----:B------:R3:W4:Y:S01]  /*4f80*/  @!P2 LDSM.16.M88.4 R8, [R28] ;  /* 0x000000001c08a83b */ /* 0x0007220000000200 */
[----:B------:R-:W-:-:S03]  /*4f90*/  VIADD R3, R3, 0x1 ;  /* 0x0000000103037836 */ /* 0x000fc60000000000 */
[----:B------:R3:W1:Y:S02]  /*4fa0*/  @!P2 LDSM.16.M88.4 R4, [R15] ;  /* 0x000000000f04a83b */ /* 0x0006640000000200 */
[----:B------:R-:W-:-:S04]  /*4fb0*/  ISETP.NE.AND P4, PT, R3, 0x4, PT ;  /* 0x000000040300780c */ /* 0x000fc80003f85270 */
[----:B--2---:R-:W-:Y:S02]  /*4fc0*/  SEL R13, RZ, 0x1, P4 ;  /* 0x00000001ff0d7807 */ /* 0x004fe40002000000 */
[----:B------:R-:W-:Y:S02]  /*4fd0*/  SEL R3, R3, RZ, P4 ;  /* 0x000000ff03037207 */ /* 0x000fe40002000000 */
[----:B---3--:R-:W-:-:S07]  /*4fe0*/  LOP3.LUT R26, R26, R13, RZ, 0x3c, !PT ;  /* 0x0000000d1a1a7212 */ /* 0x008fce00078e3cff */
.L_x_101:
[----:B------:R-:W-:Y:S05]  /*4ff0*/  BSYNC B0 ;  /* 0x0000000000007941 */ /* 0x000fea0003800000 */
.L_x_100:
[--C-:B----4-:R-:W-:Y:S02]  /*5000*/  HADD2.F32 R14, -RZ, R8.reuse.H0_H0 ;  /* 0x20000008ff0e7230 */ /* 0x110fe40000004100 */
[C---:B------:R-:W-:Y:S01]  /*5010*/  FMUL R13, R157.reuse, R104 ;  /* 0x000000689d0d7220 */ /* 0x040fe20000400000 */
[----:B------:R-:W-:Y:S02]  /*5020*/  HADD2.F32 R28, -RZ, R8.H1_H1 ;  /* 0x30000008ff1c7230 */ /* 0x000fe40000004100 */
[C---:B------:R-:W-:Y:S01]  /*5030*/  FMUL R105, R157.reuse, R105 ;  /* 0x000000699d697220 */ /* 0x040fe20000400000 */
[----:B-1----:R-:W-:Y:S02]  /*5040*/  HADD2.F32 R32, -RZ, R9.H1_H1 ;  /* 0x30000009ff207230 */ /* 0x002fe40000004100 */
[----:B------:R-:W-:Y:S01]  /*5050*/  FMUL R107, R157, R107 ;  /* 0x0000006b9d6b7220 */ /* 0x000fe20000400000 */
[C---:B------:R-:W-:Y:S01]  /*5060*/  FFMA R13, R156.reuse, R14, R13 ;  /* 0x0000000e9c0d7223 */ /* 0x040fe2000000000d */
[----:B------:R-:W-:Y:S01]  /*5070*/  FFMA R14, R156, R28, R105 ;  /* 0x0000001c9c0e7223 */ /* 0x000fe20000000069 */
[----:B------:R-:W-:-:S02]  /*5080*/  HADD2.F32 R29, -RZ, R10.H0_H0 ;  /* 0x2000000aff1d7230 */ /* 0x000fc40000004100 */
[----:B------:R-:W-:Y:S01]  /*5090*/  FFMA R28, R156, R32, R107 ;  /* 0x000000209c1c7223 */ /* 0x000fe2000000006b */
[C---:B------:R-:W-:Y:S01]  /*50a0*/  FMUL R21, R157.reuse, R108 ;  /* 0x0000006c9d157220 */ /* 0x040fe20000400000 */
[--C-:B------:R-:W-:Y:S02]  /*50b0*/  HADD2.F32 R32, -RZ, R11.reuse.H0_H0 ;  /* 0x2000000bff207230 */ /* 0x100fe40000004100 */
[C---:B------:R-:W-:Y:S01]  /*50c0*/  FMUL R23, R157.reuse, R110 ;  /* 0x0000006e9d177220 */ /* 0x040fe20000400000 */
[----:B------:R-:W-:Y:S02]  /*50d0*/  HADD2.F32 R34, -RZ, R11.H1_H1 ;  /* 0x3000000bff227230 */ /* 0x000fe40000004100 */
[C---:B------:R-:W-:Y:S01]  /*50e0*/  FMUL R111, R157.reuse, R111 ;  /* 0x0000006f9d6f7220 */ /* 0x040fe20000400000 */
[----:B------:R-:W-:Y:S02]  /*50f0*/  HADD2.F32 R30, -RZ, R9.H0_H0 ;  /* 0x20000009ff1e7230 */ /* 0x000fe40000004100 */
[----:B------:R-:W-:Y:S01]  /*5100*/  FMUL R15, R157, R106 ;  /* 0x0000006a9d0f7220 */ /* 0x000fe20000400000 */
[----:B------:R-:W-:-:S02]  /*5110*/  HADD2.F32 R36, -RZ, R5.H0_H0 ;  /* 0x20000005ff247230 */ /* 0x000fc40000004100 */
[C---:B------:R-:W-:Y:S01]  /*5120*/  FMUL R31, R157.reuse, R114 ;  /* 0x000000729d1f7220 */ /* 0x040fe20000400000 */
[----:B------:R-:W-:Y:S02]  /*5130*/  HADD2.F32 R38, -RZ, R5.H1_H1 ;  /* 0x30000005ff267230 */ /* 0x000fe40000004100 */
[C---:B------:R-:W-:Y:S01]  /*5140*/  FFMA R21, R156.reuse, R29, R21 ;  /* 0x0000001d9c157223 */ /* 0x040fe20000000015 */
[--C-:B------:R-:W-:Y:S02]  /*5150*/  HADD2.F32 R33, -RZ, R4.reuse.H0_H0 ;  /* 0x20000004ff217230 */ /* 0x100fe40000004100 */
[C---:B------:R-:W-:Y:S01]  /*5160*/  FMUL R115, R157.reuse, R115 ;  /* 0x000000739d737220 */ /* 0x040fe20000400000 */
[C---:B------:R-:W-:Y:S01]  /*5170*/  FFMA R23, R156.reuse, R32, R23 ;  /* 0x000000209c177223 */ /* 0x040fe20000000017 */
[----:B------:R-:W-:Y:S01]  /*5180*/  FMUL R29, R157, R112 ;  /* 0x000000709d1d7220 */ /* 0x000fe20000400000 */
[C---:B------:R-:W-:Y:S01]  /*5190*/  FFMA R32, R156.reuse, R34, R111 ;  /* 0x000000229c207223 */ /* 0x040fe2000000006f */
[----:B------:R-:W-:Y:S01]  /*51a0*/  FFMA R15, R156, R30, R15 ;  /* 0x0000001e9c0f7223 */ /* 0x000fe2000000000f */
[----:B------:R-:W-:-:S02]  /*51b0*/  HADD2.F32 R34, -RZ, R4.H1_H1 ;  /* 0x30000004ff227230 */ /* 0x000fc40000004100 */
[C---:B------:R-:W-:Y:S01]  /*51c0*/  FFMA R31, R156.reuse, R36, R31 ;  /* 0x000000249c1f7223 */ /* 0x040fe2000000001f */
[----:B------:R-:W-:Y:S02]  /*51d0*/  HADD2.F32 R30, -RZ, R10.H1_H1 ;  /* 0x3000000aff1e7230 */ /* 0x000fe40000004100 */
[C---:B------:R-:W-:Y:S01]  /*51e0*/  FMUL R113, R157.reuse, R113 ;  /* 0x000000719d717220 */ /* 0x040fe20000400000 */
[C---:B------:R-:W-:Y:S01]  /*51f0*/  FFMA R36, R156.reuse, R38, R115 ;  /* 0x000000269c247223 */ /* 0x040fe20000000073 */
[----:B------:R-:W-:Y:S02]  /*5200*/  HADD2.F32 R40, -RZ, R7.H0_H0 ;  /* 0x20000007ff287230 */ /* 0x000fe40000004100 */
[C---:B------:R-:W-:Y:S01]  /*5210*/  FMUL R109, R157.reuse, R109 ;  /* 0x0000006d9d6d7220 */ /* 0x040fe20000400000 */
[----:B------:R-:W-:Y:S01]  /*5220*/  FFMA R29, R156, R33, R29 ;  /* 0x000000219c1d7223 */ /* 0x000fe2000000001d */
[----:B------:R-:W-:Y:S01]  /*5230*/  FMUL R35, R157, R118 ;  /* 0x000000769d237220 */ /* 0x000fe20000400000 */
[----:B------:R-:W-:-:S02]  /*5240*/  HADD2.F32 R37, -RZ, R6.H0_H0 ;  /* 0x20000006ff257230 */ /* 0x000fc40000004100 */
[C---:B------:R-:W-:Y:S01]  /*5250*/  FMUL R33, R157.reuse, R116 ;  /* 0x000000749d217220 */ /* 0x040fe20000400000 */
[----:B------:R-:W-:Y:S02]  /*5260*/  HADD2.F32 R38, -RZ, R6.H1_H1 ;  /* 0x30000006ff267230 */ /* 0x000fe40000004100 */
[C---:B------:R-:W-:Y:S01]  /*5270*/  FMUL R117, R157.reuse, R117 ;  /* 0x000000759d757220 */ /* 0x040fe20000400000 */
[----:B------:R-:W-:Y:S02]  /*5280*/  HADD2.F32 R42, -RZ, R7.H1_H1 ;  /* 0x30000007ff2a7230 */ /* 0x000fe40000004100 */
[----:B------:R-:W-:Y:S01]  /*5290*/  FMUL R119, R157, R119 ;  /* 0x000000779d777220 */ /* 0x000fe20000400000 */
[C---:B------:R-:W-:Y:S01]  /*52a0*/  FFMA R34, R156.reuse, R34, R113 ;  /* 0x000000229c227223 */ /* 0x040fe20000000071 */
[C---:B------:R-:W-:Y:S01]  /*52b0*/  FFMA R30, R156.reuse, R30, R109 ;  /* 0x0000001e9c1e7223 */ /* 0x040fe2000000006d */
        /* <DEDUP_REMOVED lines=33> */
.L_x_106:
[----:B------:R-:W-:Y:S05]  /*54d0*/  BSYNC B0 ;  /* 0x0000000000007941 */ /* 0x000fea0003800000 */
.L_x_105:
[----:B------:R-:W-:Y:S06]  /*54e0*/  BAR.SYNC.DEFER_BLOCKING 0x1, 0x100 ;  /* 0x0044000000007b1d */ /* 0x000fec0000010000 */
[----:B------:R-:W-:Y:S04]  /*54f0*/  BSSY B0, `(.L_x_107) ;  /* 0x0000009000007945 */ /* 0x000fe80003800000 */
[----:B------:R-:W-:Y:S05]  /*5500*/  @!P0 BRA `(.L_x_108) ;  /* 0x00000000001c8947 */ /* 0x000fea0003800000 */
[----:B------:R-:W-:-:S13]  /*5510*/  ISETP.NE.AND P4, PT, R160, 0x3, PT ;  /* 0x00000003a000780c */ /* 0x000fda0003f85270 */
[----:B------:R-:W-:Y:S05]  /*5520*/  @!P4 BRA `(.L_x_109) ;  /* 0x000000000004c947 */ /* 0x000fea0003800000 */
[----:B------:R-:W-:Y:S01]  /*5530*/  BPT.TRAP 0x1 ;  /* 0x000000040000795c */ /* 0x000fe20000300000 */
.L_x_109:
[----:B------:R-:W-:-:S04]  /*5540*/  ULEA UR4, UR8, UR53, 0x3 ;  /* 0x0000003508047291 */ /* 0x000fc8000f8e183f */
[----:B------:R-:W-:-:S04]  /*5550*/  UIADD3 UR4, UR4, 0x60, URZ ;  /* 0x0000006004047890 */ /* 0x000fc8000fffe03f */
[----:B------:R-:W-:-:S09]  /*5560*/  UPRMT UR4, UR52, 0x654, UR4 ;  /* 0x0000065434047896 */ /* 0x000fd20008000004 */
[----:B------:R-:W-:Y:S03]  /*5570*/  SYNCS.ARRIVE.TRANS64.RED.A1T0 RZ, [UR4], RZ ;  /* 0x000000ffffff79a7 */ /* 0x000fe60008100404 */
.L_x_108:
[----:B------:R-:W-:Y:S05]  /*5580*/  BSYNC B0 ;  /* 0x0000000000007941 */ /* 0x000fea0003800000 */
.L_x_107:
        /* <DEDUP_REMOVED lines=8> */
.L_x_112:
[C---:B------:R-:W-:Y:S01]  /*5610*/  LEA R13, R3.reuse, UR53, 0x3 ;  /* 0x00000035030d7c11 */ /* 0x040fe2000f8e18ff */
[----:B-1----:R-:W-:Y:S01]  /*5620*/  @!P2 IMAD R28, R3, 0x2000, R24 ;  /* 0x00002000031ca824 */ /* 0x002fe200078e0218 */
[----:B------:R-:W-:Y:S01]  /*5630*/  SHF.L.U32 R14, R26, 0x1f, RZ ;  /* 0x0000001f1a0e7819 */ /* 0x000fe200000006ff */
[----:B------:R-:W-:Y:S03]  /*5640*/  BSSY B1, `(.L_x_113) ;  /* 0x0000004000017945 */ /* 0x000fe60003800000 */
[----:B------:R-:W1:Y:S01]  /*5650*/  SYNCS.PHASECHK.TRANS64.TRYWAIT P4, [R13+URZ+0x40], R14 ;  /* 0x0000400e0d0075a7 */ /* 0x000e62000808017f */
[----:B------:R-:W-:Y:S01]  /*5660*/  @!P2 LEA R15, R155, R28, 0x1 ;  /* 0x0000001c9b0fa211 */ /* 0x000fe200078e08ff */
[----:B-1----:R-:W-:Y:S06]  /*5670*/  @!P4 BRA `(.L_x_114) ;  /* 0x0000004400a8c947 */ /* 0x002fec0003800000 */
.L_x_236:
[----:B------:R-:W-:Y:S05]  /*5680*/  BSYNC B1 ;  /* 0x0000000000017941 */ /* 0x000fea0003800000 */
.L_x_113:
        /* <DEDUP_REMOVED lines=8> */
.L_x_111:
[----:B------:R-:W-:Y:S05]  /*5710*/  BSYNC B0 ;  /* 0x0000000000007941 */ /* 0x000fea0003800000 */
.L_x_110:
[--C-:B---3--:R-:W-:Y:S02]  /*5720*/  HADD2.F32 R14, -RZ, R8.reuse.H0_H0 ;  /* 0x20000008ff0e7230 */ /* 0x108fe40000004100 */
[C---:B------:R-:W-:Y:S01]  /*5730*/  FMUL R13, R157.reuse, R120 ;  /* 0x000000789d0d7220 */ /* 0x040fe20000400000 */
[----:B-1----:R-:W-:Y:S02]  /*5740*/  HADD2.F32 R28, -RZ, R8.H1_H1 ;  /* 0x30000008ff1c7230 */ /* 0x002fe40000004100 */
[C---:B------:R-:W-:Y:S01]  /*5750*/  FMUL R121, R157.reuse, R121 ;  /* 0x000000799d797220 */ /* 0x040fe20000400000 */
[--C-:B------:R-:W-:Y:S02]  /*5760*/  HADD2.F32 R32, -RZ, R9.reuse.H1_H1 ;  /* 0x30000009ff207230 */ /* 0x100fe40000004100 */
[C---:B------:R-:W-:Y:S01]  /*5770*/  FMUL R123, R157.reuse, R123 ;  /* 0x0000007b9d7b7220 */ /* 0x040fe20000400000 */
[----:B------:R-:W-:Y:S02]  /*5780*/  HADD2.F32 R25, -RZ, R10.H0_H0 ;  /* 0x2000000aff197230 */ /* 0x000fe40000004100 */
[C---:B------:R-:W-:Y:S01]  /*5790*/  FFMA R13, R156.reuse, R14, R13 ;  /* 0x0000000e9c0d7223 */ /* 0x040fe2000000000d */
[----:B------:R-:W-:Y:S01]  /*57a0*/  FMUL R21, R157, R124 ;  /* 0x0000007c9d157220 */ /* 0x000fe20000400000 */
[----:B------:R-:W-:Y:S01]  /*57b0*/  FFMA R14, R156, R28, R121 ;  /* 0x0000001c9c0e7223 */ /* 0x000fe20000000079 */
[----:B------:R-:W-:-:S02]  /*57c0*/  HADD2.F32 R30, -RZ, R9.H0_H0 ;  /* 0x20000009ff1e7230 */ /* 0x000fc40000004100 */
[----:B------:R-:W-:Y:S01]  /*57d0*/  FFMA R28, R156, R32, R123 ;  /* 0x000000209c1c7223 */ /* 0x000fe2000000007b */
[----:B----4-:R-:W-:Y:S02]  /*57e0*/  HADD2.F32 R36, -RZ, R5.H0_H0 ;  /* 0x20000005ff247230 */ /* 0x010fe40000004100 */
[C---:B------:R-:W-:Y:S01]  /*57f0*/  FMUL R15, R157.reuse, R122 ;  /* 0x0000007a9d0f7220 */ /* 0x040fe20000400000 */
[----:B------:R-:W-:Y:S02]  /*5800*/  HADD2.F32 R32, -RZ, R11.H0_H0 ;  /* 0x2000000bff207230 */ /* 0x000fe40000004100 */
[C---:B------:R-:W-:Y:S01]  /*5810*/  FMUL R29, R157.reuse, R130 ;  /* 0x000000829d1d7220 */ /* 0x040fe20000400000 */
[----:B------:R-:W-:Y:S02]  /*5820*/  HADD2.F32 R38, -RZ, R5.H1_H1 ;  /* 0x30000005ff267230 */ /* 0x000fe40000004100 */
[----:B------:R-:W-:Y:S01]  /*5830*/  FMUL R23, R157, R126 ;  /* 0x0000007e9d177220 */ /* 0x000fe20000400000 */
[----:B------:R-:W-:-:S02]  /*5840*/  HADD2.F32 R34, -RZ, R11.H1_H1 ;  /* 0x3000000bff227230 */ /* 0x000fc40000004100 */
[C---:B------:R-:W-:Y:S01]  /*5850*/  FFMA R21, R156.reuse, R25, R21 ;  /* 0x000000199c157223 */ /* 0x040fe20000000015 */
[----:B------:R-:W-:Y:S02]  /*5860*/  HADD2.F32 R31, -RZ, R4.H0_H0 ;  /* 0x20000004ff1f7230 */ /* 0x000fe40000004100 */
[C---:B------:R-:W-:Y:S01]  /*5870*/  FMUL R131, R157.reuse, R131 ;  /* 0x000000839d837220 */ /* 0x040fe20000400000 */
[C---:B------:R-:W-:Y:S01]  /*5880*/  FMUL R127, R157.reuse, R127 ;  /* 0x0000007f9d7f7220 */ /* 0x040fe20000400000 */
[C---:B------:R-:W-:Y:S01]  /*5890*/  FMUL R25, R157.reuse, R128 ;  /* 0x000000809d197220 */ /* 0x040fe20000400000 */
[C---:B------:R-:W-:Y:S01]  /*58a0*/  FFMA R15, R156.reuse, R30, R15 ;  /* 0x0000001e9c0f7223 */ /* 0x040fe2000000000f */
[C---:B------:R-:W-:Y:S01]  /*58b0*/  FFMA R29, R156.reuse, R36, R29 ;  /* 0x000000249c1d7223 */ /* 0x040fe2000000001d */
[----:B------:R-:W-:Y:S02]  /*58c0*/  HADD2.F32 R30, -RZ, R10.H1_H1 ;  /* 0x3000000aff1e7230 */ /* 0x000fe40000004100 */
[C---:B------:R-:W-:Y:S01]  /*58d0*/  FFMA R23, R156.reuse, R32, R23 ;  /* 0x000000209c177223 */ /* 0x040fe20000000017 */
[C---:B------:R-:W-:Y:S01]  /*58e0*/  FFMA R36, R156.reuse, R38, R131 ;  /* 0x000000269c247223 */ /* 0x040fe20000000083 */
[----:B------:R-:W-:Y:S01]  /*58f0*/  FMUL R125, R157, R125 ;  /* 0x0000007d9d7d7220 */ /* 0x000fe20000400000 */
        /* <DEDUP_REMOVED lines=10> */
[----:B------:R-:W-:-:S02]  /*59a0*/  HADD2.F32 R42, -RZ, R7.H1_H1 ;  /* 0x30000007ff2a7230 */ /* 0x000fc40000004100 */
        /* <DEDUP_REMOVED lines=14> */
[----:B------:R-:W-:Y:S01]  /*5a90*/  F2FP.F16.F32.PACK_AB R28, R34, R25 ;  /* 0x00000019221c723e */ /* 0x000fe200000000ff */
[----:B------:R1:W-:Y:S01]  /*5aa0*/  STSM.16.M88.4 [R20+0x4200], R44 ;  /* 0x0042002c14007844 */ /* 0x0003e20000000200 */
[----:B------:R-:W-:Y:S02]  /*5ab0*/  F2FP.F16.F32.PACK_AB R29, R36, R29 ;  /* 0x0000001d241d723e */ /* 0x000fe400000000ff */
        /* <DEDUP_REMOVED lines=19> */
.L_x_116:
[----:B------:R-:W-:Y:S05]  /*5bf0*/  BSYNC B0 ;  /* 0x0000000000007941 */ /* 0x000fea0003800000 */
.L_x_115:
[----:B------:R-:W-:Y:S06]  /*5c00*/  BAR.SYNC.DEFER_BLOCKING 0x1, 0x100 ;  /* 0x0044000000007b1d */ /* 0x000fec0000010000 */
[----:B------:R-:W-:Y:S04]  /*5c10*/  BSSY B0, `(.L_x_117) ;  /* 0x0000009000007945 */ /* 0x000fe80003800000 */
[----:B------:R-:W-:Y:S05]  /*5c20*/  @!P0 BRA `(.L_x_118) ;  /* 0x00000000001c8947 */ /* 0x000fea0003800000 */
[----:B------:R-:W-:-:S13]  /*5c30*/  ISETP.NE.AND P4, PT, R160, 0x3, PT ;  /* 0x00000003a000780c */ /* 0x000fda0003f85270 */
[----:B------:R-:W-:Y:S05]  /*5c40*/  @!P4 BRA `(.L_x_119) ;  /* 0x000000000004c947 */ /* 0x000fea0003800000 */
[----:B------:R-:W-:Y:S01]  /*5c50*/  BPT.TRAP 0x1 ;  /* 0x000000040000795c */ /* 0x000fe20000300000 */
.L_x_119:
[----:B------:R-:W-:-:S04]  /*5c60*/  ULEA UR4, UR8, UR53, 0x3 ;  /* 0x0000003508047291 */ /* 0x000fc8000f8e183f */
[----:B------:R-:W-:-:S04]  /*5c70*/  UIADD3 UR4, UR4, 0x60, URZ ;  /* 0x0000006004047890 */ /* 0x000fc8000fffe03f */
[----:B------:R-:W-:-:S09]  /*5c80*/  UPRMT UR4, UR52, 0x654, UR4 ;  /* 0x0000065434047896 */ /* 0x000fd20008000004 */
[----:B------:R-:W-:Y:S03]  /*5c90*/  SYNCS.ARRIVE.TRANS64.RED.A1T0 RZ, [UR4], RZ ;  /* 0x000000ffffff79a7 */ /* 0x000fe60008100404 */
.L_x_118:
[----:B------:R-:W-:Y:S05]  /*5ca0*/  BSYNC B0 ;  /* 0x0000000000007941 */ /* 0x000fea0003800000 */
.L_x_117:
        /* <DEDUP_REMOVED lines=8> */
.L_x_122:
[----:B------:R-:W-:Y:S01]  /*5d30*/  SHF.L.U32 R26, R26, 0x1f, RZ ;  /* 0x0000001f1a1a7819 */ /* 0x000fe200000006ff */
[C---:B------:R-:W-:Y:S01]  /*5d40*/  @!P2 IMAD R24, R3.reuse, 0x2000, R24 ;  /* 0x000020000318a824 */ /* 0x040fe200078e0218 */
[----:B------:R-:W-:Y:S01]  /*5d50*/  LEA R13, R3, UR53, 0x3 ;  /* 0x00000035030d7c11 */ /* 0x000fe2000f8e18ff */
[----:B------:R-:W-:Y:S03]  /*5d60*/  BSSY B1, `(.L_x_123) ;  /* 0x0000004000017945 */ /* 0x000fe60003800000 */
[----:B------:R-:W2:Y:S01]  /*5d70*/  SYNCS.PHASECHK.TRANS64.TRYWAIT P4, [R13+URZ+0x40], R26 ;  /* 0x0000401a0d0075a7 */ /* 0x000ea2000808017f */
[----:B------:R-:W-:Y:S01]  /*5d80*/  @!P2 LEA R3, R155, R24, 0x1 ;  /* 0x000000189b03a211 */ /* 0x000fe200078e08ff */
[----:B--2---:R-:W-:Y:S06]  /*5d90*/  @!P4 BRA `(.L_x_124) ;  /* 0x0000003c00f4c947 */ /* 0x004fec0003800000 */
.L_x_237:
[----:B------:R-:W-:Y:S05]  /*5da0*/  BSYNC B1 ;  /* 0x0000000000017941 */ /* 0x000fea0003800000 */
.L_x_123:
[----:B------:R-:W-:Y:S05]  /*5db0*/  @!P2 WARPSYNC.ALL ;  /* 0x000000000000a948 */ /* 0x000fea0003800000 */
[----:B------:R3:W4:Y:S04]  /*5dc0*/  @!P2 LDSM.16.M88.4 R8, [R24] ;  /* 0x000000001808a83b */ /* 0x0007280000000200 */
[----:B------:R3:W1:Y:S02]  /*5dd0*/  @!P2 LDSM.16.M88.4 R4, [R3] ;  /* 0x000000000304a83b */ /* 0x0006640000000200 */
.L_x_121:
[----:B------:R-:W-:Y:S05]  /*5de0*/  BSYNC B0 ;  /* 0x0000000000007941 */ /* 0x000fea0003800000 */
.L_x_120:
        /* <DEDUP_REMOVED lines=8> */
[----:B------:R-:W-:-:S02]  /*5e70*/  HADD2.F32 R25, -RZ, R11.H0_H0 ;  /* 0x2000000bff197230 */ /* 0x000fc40000004100 */
[C---:B------:R-:W-:Y:S01]  /*5e80*/  FMUL R14, R157.reuse, R141 ;  /* 0x0000008d9d0e7220 */ /* 0x040fe20000400000 */
[--C-:B---3--:R-:W-:Y:S02]  /*5e90*/  HADD2.F32 R3, -RZ, R8.reuse.H0_H0 ;  /* 0x20000008ff037230 */ /* 0x108fe40000004100 */
[C---:B------:R-:W-:Y:S01]  /*5ea0*/  FMUL R142, R157.reuse, R142 ;  /* 0x0000008e9d8e7220 */ /* 0x040fe20000400000 */
[----:B--2---:R-:W-:Y:S02]  /*5eb0*/  HADD2.F32 R13, -RZ, R8.H1_H1 ;  /* 0x30000008ff0d7230 */ /* 0x004fe40000004100 */
[C---:B------:R-:W-:Y:S01]  /*5ec0*/  FMUL R8, R157.reuse, R137 ;  /* 0x000000899d087220 */ /* 0x040fe20000400000 */
[----:B------:R-:W-:Y:S02]  /*5ed0*/  HADD2.F32 R11, -RZ, R11.H1_H1 ;  /* 0x3000000bff0b7230 */ /* 0x000fe40000004100 */
[----:B------:R-:W-:Y:S01]  /*5ee0*/  FMUL R24, R157, R143 ;  /* 0x0000008f9d187220 */ /* 0x000fe20000400000 */
[----:B-1----:R-:W-:-:S02]  /*5ef0*/  HADD2.F32 R31, -RZ, R5.H0_H0 ;  /* 0x20000005ff1f7230 */ /* 0x002fc40000004100 */
[C---:B------:R-:W-:Y:S01]  /*5f00*/  FMUL R144, R157.reuse, R144 ;  /* 0x000000909d907220 */ /* 0x040fe20000400000 */
[----:B------:R-:W-:Y:S02]  /*5f10*/  HADD2.F32 R37, -RZ, R7.H0_H0 ;  /* 0x20000007ff257230 */ /* 0x000fe40000004100 */
[C---:B------:R-:W-:Y:S01]  /*5f20*/  FMUL R26, R157.reuse, R145 ;  /* 0x000000919d1a7220 */ /* 0x040fe20000400000 */
[--C-:B------:R-:W-:Y:S02]  /*5f30*/  HADD2.F32 R27, -RZ, R4.reuse.H0_H0 ;  /* 0x20000004ff1b7230 */ /* 0x100fe40000004100 */
[C---:B------:R-:W-:Y:S01]  /*5f40*/  FMUL R146, R157.reuse, R146 ;  /* 0x000000929d927220 */ /* 0x040fe20000400000 */
[----:B------:R-:W-:Y:S02]  /*5f50*/  HADD2.F32 R29, -RZ, R4.H1_H1 ;  /* 0x30000004ff1d7230 */ /* 0x000fe40000004100 */
[----:B------:R-:W-:Y:S01]  /*5f60*/  FMUL R28, R157, R147 ;  /* 0x000000939d1c7220 */ /* 0x000fe20000400000 */
[----:B------:R-:W-:-:S02]  /*5f70*/  HADD2.F32 R5, -RZ, R5.H1_H1 ;  /* 0x30000005ff057230 */ /* 0x000fc40000004100 */
[C---:B------:R-:W-:Y:S01]  /*5f80*/  FMUL R148, R157.reuse, R148 ;  /* 0x000000949d947220 */ /* 0x040fe20000400000 */
[--C-:B------:R-:W-:Y:S02]  /*5f90*/  HADD2.F32 R33, -RZ, R6.reuse.H0_H0 ;  /* 0x20000006ff217230 */ /* 0x100fe40000004100 */
        /* <DEDUP_REMOVED lines=50> */
.L_x_126:
[----:B------:R-:W-:Y:S05]  /*62c0*/  BSYNC B0 ;  /* 0x0000000000007941 */ /* 0x000fea0003800000 */
.L_x_125:
[----:B------:R-:W-:Y:S06]  /*62d0*/  BAR.SYNC.DEFER_BLOCKING 0x1, 0x100 ;  /* 0x0044000000007b1d */ /* 0x000fec0000010000 */
[----:B------:R-:W-:Y:S04]  /*62e0*/  BSSY B0, `(.L_x_127) ;  /* 0x0000009000007945 */ /* 0x000fe80003800000 */
[----:B------:R-:W-:Y:S05]  /*62f0*/  @!P0 BRA `(.L_x_128) ;  /* 0x00000000001c8947 */ /* 0x000fea0003800000 */
[----:B------:R-:W-:-:S13]  /*6300*/  ISETP.NE.AND P0, PT, R160, 0x3, PT ;  /* 0x00000003a000780c */ /* 0x000fda0003f05270 */
[----:B------:R-:W-:Y:S05]  /*6310*/  @!P0 BRA `(.L_x_129) ;  /* 0x0000000000048947 */ /* 0x000fea0003800000 */
[----:B------:R-:W-:Y:S01]  /*6320*/  BPT.TRAP 0x1 ;  /* 0x000000040000795c */ /* 0x000fe20000300000 */
.L_x_129:
[----:B------:R-:W-:-:S04]  /*6330*/  ULEA UR4, UR36, UR53, 0x3 ;  /* 0x0000003524047291 */ /* 0x000fc8000f8e183f */
[----:B------:R-:W-:-:S04]  /*6340*/  UIADD3 UR4, UR4, 0x60, URZ ;  /* 0x0000006004047890 */ /* 0x000fc8000fffe03f */
[----:B------:R-:W-:-:S09]  /*6350*/  UPRMT UR4, UR52, 0x654, UR4 ;  /* 0x0000065434047896 */ /* 0x000fd20008000004 */
[----:B------:R-:W-:Y:S03]  /*6360*/  SYNCS.ARRIVE.TRANS64.RED.A1T0 RZ, [UR4], RZ ;  /* 0x000000ffffff79a7 */ /* 0x000fe60008100404 */
.L_x_128:
[----:B------:R-:W-:Y:S05]  /*6370*/  BSYNC B0 ;  /* 0x0000000000007941 */ /* 0x000fea0003800000 */
.L_x_127:
[----:B------:R-:W-:Y:S01]  /*6380*/  IADD3 R16, P0, R16, UR46, RZ ;  /* 0x0000002e10107c10 */ /* 0x000fe2000ff1e0ff */
[----:B------:R-:W-:Y:S01]  /*6390*/  ULDC.64 UR4, c[0x0][0x8f8] ;  /* 0x00023e0000047ab9 */ /* 0x000fe20000000a00 */
[----:B------:R-:W-:Y:S01]  /*63a0*/  UIADD3 UR36, UR36, 0x1, URZ ;  /* 0x0000000124247890 */ /* 0x000fe2000fffe03f */
[----:B------:R-:W-:Y:S01]  /*63b0*/  PRMT R3, RZ, 0x7610, R3 ;  /* 0x00007610ff037816 */ /* 0x000fe20000000003 */
[----:B------:R-:W-:Y:S01]  /*63c0*/  UMOV UR43, 0xffffffff ;  /* 0xffffffff002b7882 */ /* 0x000fe20000000000 */
[----:B------:R-:W-:Y:S01]  /*63d0*/  IADD3.X R17, R17, UR39, RZ, P0, !PT ;  /* 0x0000002711117c10 */ /* 0x000fe200087fe4ff */
[----:B------:R-:W-:Y:S01]  /*63e0*/  UISETP.NE.AND UP0, UPT, UR36, 0x4, UPT ;  /* 0x000000042400788c */ /* 0x000fe2000bf05270 */
[----:B------:R-:W-:Y:S01]  /*63f0*/  ISETP.GE.U32.AND P0, PT, R16, UR4, PT ;  /* 0x0000000410007c0c */ /* 0x000fe2000bf06070 */
[----:B------:R-:W-:Y:S02]  /*6400*/  IMAD.MOV.U32 R23, RZ, RZ, -0x1 ;  /* 0xffffffffff177424 */ /* 0x000fe400078e00ff */
[----:B------:R-:W-:Y:S01]  /*6410*/  USEL UR36, UR36, URZ, UP0 ;  /* 0x0000003f24247287 */ /* 0x000fe20008000000 */
[----:B------:R-:W-:Y:S01]  /*6420*/  ISETP.GE.U32.AND.EX P0, PT, R17, UR5, PT, P0 ;  /* 0x0000000511007c0c */ /* 0x000fe2000bf06100 */
[----:B------:R-:W-:-:S12]  /*6430*/  IMAD.MOV.U32 R158, RZ, RZ, -0x1 ;  /* 0xffffffffff9e7424 */ /* 0x000fd800078e00ff */
[----:B------:R-:W-:Y:S05]  /*6440*/  @P0 BRA `(.L_x_130) ;  /* 0x0000000400600947 */ /* 0x000fea0003800000 */
[----:B-1----:R-:W1:Y:S01]  /*6450*/  LDC.64 R10, c[0x0][0x8d0] ;  /* 0x00023400ff0a7b82 */ /* 0x002e620000000a00 */
[----:B------:R-:W2:Y:S01]  /*6460*/  S2R R23, SR_CTAID.X ;  /* 0x0000000000177919 */ /* 0x000ea20000002500 */
[----:B------:R-:W-:Y:S01]  /*6470*/  MOV R8, R16 ;  /* 0x0000001000087202 */ /* 0x000fe20000000f00 */
[----:B------:R-:W-:-:S05]  /*6480*/  IMAD.MOV.U32 R9, RZ, RZ, R17 ;  /* 0x000000ffff097224 */ /* 0x000fca00078e0011 */
[----:B------:R-:W3:Y:S08]  /*6490*/  LDC R12, c[0x0][0x8d8] ;  /* 0x00023600ff0c7b82 */ /* 0x000ef00000000800 */
[----:B------:R-:W4:Y:S01]  /*64a0*/  LDC.64 R14, c[0x0][0x8c8] ;  /* 0x00023200ff0e7b82 */ /* 0x000f220000000a00 */
[----:B-1----:R-:W-:-:S04]  /*64b0*/  ISETP.NE.U32.AND P0, PT, R10, RZ, PT ;  /* 0x000000ff0a00720c */ /* 0x002fc80003f05070 */
[----:B------:R-:W-:-:S13]  /*64c0*/  ISETP.NE.AND.EX P0, PT, R11, RZ, PT, P0 ;  /* 0x000000ff0b00720c */ /* 0x000fda0003f05300 */
[----:B--234-:R-:W-:Y:S05]  /*64d0*/  @!P0 BRA `(.L_x_131) ;  /* 0x0000000000288947 */ /* 0x01cfea0003800000 */
        /* <DEDUP_REMOVED lines=10> */
.L_x_131:
[----:B------:R-:W1:Y:S01]  /*6580*/  S2R R13, SR_CTAID.Y ;  /* 0x00000000000d7919 */ /* 0x000e620000002600 */
[-CC-:B------:R-:W-:Y:S01]  /*6590*/  SHF.R.U64 R31, R8, R12.reuse, R9.reuse ;  /* 0x0000000c081f7219 */ /* 0x180fe20000001209 */
[----:B------:R-:W2:Y:S01]  /*65a0*/  LDC.64 R20, c[0x0][0x8e8] ;  /* 0x00023a00ff147b82 */ /* 0x000ea20000000a00 */
[----:B------:R-:W-:Y:S01]  /*65b0*/  SHF.R.U32.HI R3, RZ, R12, R9 ;  /* 0x0000000cff037219 */ /* 0x000fe20000011609 */
[----:B------:R-:W-:Y:S01]  /*65c0*/  ULDC UR4, c[0x0][0x150] ;  /* 0x0000540000047ab9 */ /* 0x000fe20000000800 */
[----:B------:R-:W-:Y:S02]  /*65d0*/  IADD3 R7, P0, RZ, -R31, RZ ;  /* 0x8000001fff077210 */ /* 0x000fe40007f1e0ff */
[----:B------:R-:W-:-:S03]  /*65e0*/  I2FP.F32.U32 R9, R23 ;  /* 0x0000001700097245 */ /* 0x000fc60000201000 */
[----:B------:R-:W3:Y:S01]  /*65f0*/  LDC R8, c[0x0][0x8c0] ;  /* 0x00023000ff087b82 */ /* 0x000ee20000000800 */
[----:B------:R-:W-:Y:S02]  /*6600*/  IMAD.X R3, RZ, RZ, ~R3, P0 ;  /* 0x000000ffff037224 */ /* 0x000fe400000e0e03 */
[----:B------:R-:W-:Y:S01]  /*6610*/  FMUL R9, R9, UR4 ;  /* 0x0000000409097c20 */ /* 0x000fe20008400000 */
[----:B------:R-:W-:Y:S01]  /*6620*/  IMAD.WIDE.U32 R4, R7, R14, R16 ;  /* 0x0000000e07047225 */ /* 0x000fe200078e0010 */
[----:B------:R-:W-:-:S03]  /*6630*/  ULDC UR4, c[0x0][0x154] ;  /* 0x0000550000047ab9 */ /* 0x000fc60000000800 */
[----:B------:R-:W-:Y:S01]  /*6640*/  IMAD R6, R3, R14, RZ ;  /* 0x0000000e03067224 */ /* 0x000fe200078e02ff */
[----:B------:R-:W4:Y:S01]  /*6650*/  LDC R11, c[0x0][0x900] ;  /* 0x00024000ff0b7b82 */ /* 0x000f220000000800 */
[----:B------:R-:W5:Y:S02]  /*6660*/  F2I.U32.TRUNC.NTZ R9, R9 ;  /* 0x0000000900097305 */ /* 0x000f64000020f000 */
[----:B------:R-:W-:-:S05]  /*6670*/  IMAD R3, R7, R15, R6 ;  /* 0x0000000f07037224 */ /* 0x000fca00078e0206 */
[----:B------:R-:W4:Y:S01]  /*6680*/  LDC R14, c[0x0][0x8b0] ;  /* 0x00022c00ff0e7b82 */ /* 0x000f220000000800 */
[----:B------:R-:W-:Y:S02]  /*6690*/  IADD3 R3, R5, R3, RZ ;  /* 0x0000000305037210 */ /* 0x000fe40007ffe0ff */
[----:B--2---:R-:W-:-:S04]  /*66a0*/  ISETP.NE.U32.AND P0, PT, R20, RZ, PT ;  /* 0x000000ff1400720c */ /* 0x004fc80003f05070 */
[----:B------:R-:W-:Y:S01]  /*66b0*/  ISETP.NE.AND.EX P0, PT, R21, RZ, PT, P0 ;  /* 0x000000ff1500720c */ /* 0x000fe20003f05300 */
[----:B------:R-:W2:Y:S01]  /*66c0*/  LDC R6, c[0x0][0x144] ;  /* 0x00005100ff067b82 */ /* 0x000ea20000000800 */
[-C--:B---3--:R-:W-:Y:S01]  /*66d0*/  SHF.R.U64 R12, R4, R8.reuse, R3 ;  /* 0x00000008040c7219 */ /* 0x088fe20000001203 */
[----:B-----5:R-:W-:Y:S01]  /*66e0*/  IMAD.MOV R9, RZ, RZ, -R9 ;  /* 0x000000ffff097224 */ /* 0x020fe200078e0a09 */
[----:B-1----:R-:W-:Y:S02]  /*66f0*/  I2FP.F32.U32 R4, R13 ;  /* 0x0000000d00047245 */ /* 0x002fe40000201000 */
[----:B------:R-:W-:-:S03]  /*6700*/  SHF.R.U32.HI R3, RZ, R8, R3 ;  /* 0x00000008ff037219 */ /* 0x000fc60000011603 */
[----:B------:R-:W1:Y:S01]  /*6710*/  LDC R24, c[0x0][0x148] ;  /* 0x00005200ff187b82 */ /* 0x000e620000000800 */
[----:B------:R-:W-:Y:S01]  /*6720*/  FMUL R7, R4, UR4 ;  /* 0x0000000404077c20 */ /* 0x000fe20008400000 */
[----:B------:R-:W-:Y:S01]  /*6730*/  IMAD.MOV.U32 R4, RZ, RZ, -0x1 ;  /* 0xffffffffff047424 */ /* 0x000fe200078e00ff */
[-C--:B----4-:R-:W-:Y:S02]  /*6740*/  SHF.L.U32 R29, R0, R11.reuse, RZ ;  /* 0x0000000b001d7219 */ /* 0x090fe400000006ff */
[----:B------:R3:W4:Y:S02]  /*6750*/  F2I.U32.TRUNC.NTZ R15, R7 ;  /* 0x00000007000f7305 */ /* 0x000724000020f000 */
[----:B------:R-:W-:Y:S01]  /*6760*/  SHF.L.U32 R4, R4, R11, RZ ;  /* 0x0000000b04047219 */ /* 0x000fe200000006ff */
[----:B------:R-:W1:Y:S01]  /*6770*/  LDC R25, c[0x0][0x8a8] ;  /* 0x00022a00ff197b82 */ /* 0x000e620000000800 */
[-CC-:B------:R-:W-:Y:S02]  /*6780*/  SHF.R.U64 R10, R12, R14.reuse, R3.reuse ;  /* 0x0000000e0c0a7219 */ /* 0x180fe40000001203 */
[----:B------:R-:W-:-:S04]  /*6790*/  SHF.R.U32.HI R3, RZ, R14, R3 ;  /* 0x0000000eff037219 */ /* 0x000fc80000011603 */
[----:B------:R-:W-:Y:S01]  /*67a0*/  SHF.R.U64 R14, R10, R11, R3 ;  /* 0x0000000b0a0e7219 */ /* 0x000fe20000001203 */
[----:B------:R-:W1:Y:S01]  /*67b0*/  LDC R27, c[0x0][0x8f0] ;  /* 0x00023c00ff1b7b82 */ /* 0x000e620000000800 */
[----:B--2---:R-:W-:Y:S01]  /*67c0*/  IMAD R26, R6, R9, R23 ;  /* 0x00000009061a7224 */ /* 0x004fe200078e0217 */
[----:B------:R-:W-:Y:S02]  /*67d0*/  LOP3.LUT R23, RZ, R4, RZ, 0x33, !PT ;  /* 0x00000004ff177212 */ /* 0x000fe400078e33ff */
[----:B------:R-:W-:Y:S02]  /*67e0*/  SHF.R.U32.HI R5, RZ, R11, R3 ;  /* 0x0000000bff057219 */ /* 0x000fe40000011603 */
[----:B------:R-:W-:Y:S02]  /*67f0*/  MOV R4, R14 ;  /* 0x0000000e00047202 */ /* 0x000fe40000000f00 */
[----:B------:R-:W2:Y:S08]  /*6800*/  LDC R28, c[0x0][0x8e0] ;  /* 0x00023800ff1c7b82 */ /* 0x000eb00000000800 */
[----:B------:R-:W1:Y:S01]  /*6810*/  LDC R30, c[0x0][0x8b8] ;  /* 0x00022e00ff1e7b82 */ /* 0x000e620000000800 */
[----:B---34-:R-:W-:Y:S05]  /*6820*/  @!P0 BRA `(.L_x_132) ;  /* 0x0000000000288947 */ /* 0x018fea0003800000 */
[----:B------:R-:W3:Y:S02]  /*6830*/  LDC R3, c[0x0][0x8f4] ;  /* 0x00023d00ff037b82 */ /* 0x000ee40000000800 */
[----:B---3--:R-:W-:-:S05]  /*6840*/  IADD3 R3, P0, R14, R3, RZ ;  /* 0x000000030e037210 */ /* 0x008fca0007f1e0ff */
        /* <DEDUP_REMOVED lines=8> */
.L_x_132:
[----:B------:R-:W-:Y:S01]  /*68d0*/  ISETP.NE.AND P0, PT, R2, 0x1, PT ;  /* 0x000000010200780c */ /* 0x000fe20003f05270 */
[----:B------:R-:W-:Y:S01]  /*68e0*/  IMAD.MOV R15, RZ, RZ, -R15 ;  /* 0x000000ffff0f7224 */ /* 0x000fe200078e0a0f */
[----:B-1----:R-:W-:Y:S01]  /*68f0*/  SHF.R.U64 R0, R4, R27, R5 ;  /* 0x0000001b04007219 */ /* 0x002fe20000001205 */
[----:B------:R-:W-:Y:S01]  /*6900*/  VIADD R5, R25, 0xffffffff ;  /* 0xffffffff19057836 */ /* 0x000fe20000000000 */
[----:B------:R-:W-:Y:S02]  /*6910*/  LOP3.LUT R23, R10, R23, RZ, 0xc0, !PT ;  /* 0x000000170a177212 */ /* 0x000fe400078ec0ff */
[----:B------:R-:W-:Y:S02]  /*6920*/  IADD3 R3, -R0, RZ, RZ ;  /* 0x000000ff00037210 */ /* 0x000fe40007ffe1ff */
[----:B------:R-:W-:Y:S01]  /*6930*/  LOP3.LUT R5, R12, R5, RZ, 0xc0, !PT ;  /* 0x000000050c057212 */ /* 0x000fe200078ec0ff */
[----:B------:R-:W-:Y:S01]  /*6940*/  IMAD R23, R29, R0, R23 ;  /* 0x000000001d177224 */ /* 0x000fe200078e0217 */
[----:B------:R-:W-:Y:S01]  /*6950*/  R2UR UR43, R31 ;  /* 0x000000001f2b72ca */ /* 0x000fe200000e0000 */
[----:B--2---:R-:W-:-:S02]  /*6960*/  IMAD R0, R3, R28, R14 ;  /* 0x0000001c03007224 */ /* 0x004fc400078e020e */
[----:B------:R-:W-:Y:S02]  /*6970*/  @P0 IMAD R26, R24, R15, R13 ;  /* 0x0000000f181a0224 */ /* 0x000fe400078e020d */
[----:B------:R-:W-:Y:S02]  /*6980*/  IMAD R0, R0, R25, R5 ;  /* 0x0000001900007224 */ /* 0x000fe400078e0205 */
[----:B------:R-:W-:Y:S02]  /*6990*/  IMAD R23, R23, R30, R26 ;  /* 0x0000001e17177224 */ /* 0x000fe400078e021a */
[----:B------:R-:W-:-:S03]  /*69a0*/  IMAD.MOV.U32 R3, RZ, RZ, 0x1 ;  /* 0x00000001ff037424 */ /* 0x000fc600078e00ff */
[----:B------:R-:W-:Y:S02]  /*69b0*/  SEL R158, R0, R23, !P0 ;  /* 0x00000017009e7207 */ /* 0x000fe40004000000 */
[----:B------:R-:W-:-:S07]  /*69c0*/  SEL R23, R23, R0, !P0 ;  /* 0x0000000017177207 */ /* 0x000fce0004000000 */
.L_x_130:
[----:B------:R-:W-:Y:S01]  /*69d0*/  UIADD3 UR50, UR51, UR50, URZ ;  /* 0x0000003233327290 */ /* 0x000fe2000fffe03f */
[----:B------:R-:W-:Y:S01]  /*69e0*/  LOP3.LUT P0, RZ, R3, 0xff, RZ, 0xc0, !PT ;  /* 0x000000ff03ff7812 */ /* 0x000fe2000780c0ff */
[----:B------:R-:W-:Y:S02]  /*69f0*/  UIADD3 UR44, UR44, 0x8, URZ ;  /* 0x000000082c2c7890 */ /* 0x000fe4000fffe03f */
[----:B------:R-:W-:Y:S02]  /*6a00*/  USHF.R.U32.HI UR4, URZ, 0x2, UR50 ;  /* 0x000000023f047899 */ /* 0x000fe40008011632 */
[----:B------:R-:W-:Y:S02]  /*6a10*/  UISETP.GT.U32.AND UP0, UPT, UR50, 0x3, UPT ;  /* 0x000000033200788c */ /* 0x000fe4000bf04070 */
[----:B------:R-:W-:Y:S02]  /*6a20*/  ULOP3.LUT UR4, UR4, 0x1, URZ, 0xc0, !UPT ;  /* 0x0000000104047892 */ /* 0x000fe4000f8ec03f */
[----:B------:R-:W-:-:S02]  /*6a30*/  UISETP.LT.U32.AND UP1, UPT, UR51, 0x4, UP0 ;  /* 0x000000043300788c */ /* 0x000fc40008721070 */
[----:B------:R-:W-:Y:S02]  /*6a40*/  UISETP.NE.U32.AND UP2, UPT, UR4, 0x1, UPT ;  /* 0x000000010400788c */ /* 0x000fe4000bf45070 */
[----:B------:R-:W-:Y:S02]  /*6a50*/  USEL UR5, URZ, 0x1, !UP1 ;  /* 0x000000013f057887 */ /* 0x000fe4000c800000 */
[----:B------:R-:W-:Y:S02]  /*6a60*/  UISETP.GT.U32.AND UP0, UPT, UR51, 0x3, !UP2 ;  /* 0x000000033300788c */ /* 0x000fe4000d704070 */
[----:B------:R-:W-:Y:S02]  /*6a70*/  ULOP3.LUT UR50, UR50, 0x3, URZ, 0xc0, !UPT ;  /* 0x0000000332327892 */ /* 0x000fe4000f8ec03f */
[----:B------:R-:W-:-:S04]  /*6a80*/  USEL UR4, URZ, 0x1, !UP0 ;  /* 0x000000013f047887 */ /* 0x000fc8000c000000 */
[----:B------:R-:W-:Y:S01]  /*6a90*/  ULOP3.LUT UR45, UR4, UR45, UR5, 0x96, !UPT ;  /* 0x0000002d042d7292 */ /* 0x000fe2000f8e9605 */
[----:B------:R-:W-:Y:S11]  /*6aa0*/  @P0 BRA `(.L_x_133) ;  /* 0xffffffac00100947 */ /* 0x000ff6000383ffff */
[----:B------:R-:W-:-:S13]  /*6ab0*/  PLOP3.LUT P0, PT, PT, PT, PT, 0x8, 0x0 ;  /* 0x000000000000781c */ /* 0x000fda0003f0e170 */
.L_x_21:
[----:B------:R-:W-:Y:S05]  /*6ac0*/  @P0 BRA `(.L_x_13) ;  /* 0x0000002c00e40947 */ /* 0x000fea0003800000 */
[----:B------:R-:W-:Y:S01]  /*6ad0*/  ULDC.64 UR6, c[0x0][0x588] ;  /* 0x0001620000067ab9 */ /* 0x000fe20000000a00 */
[----:B------:R-:W-:Y:S01]  /*6ae0*/  ISETP.NE.AND.EX P1, PT, R162, RZ, PT, P1 ;  /* 0x000000ffa200720c */ /* 0x000fe20003f25310 */
[----:B------:R-:W-:-:S04]  /*6af0*/  DEPBAR.LE SB0, 0x0 ;  /* 0x000080000000791a */ /* 0x000fc80000000000 */
[----:B------:R-:W-:Y:S01]  /*6b00*/  ISETP.NE.U32.AND P0, PT, RZ, UR6, PT ;  /* 0x00000006ff007c0c */ /* 0x000fe2000bf05070 */
[----:B------:R-:W-:Y:S03]  /*6b10*/  BSSY B0, `(.L_x_134) ;  /* 0x0000014000007945 */ /* 0x000fe60003800000 */
[----:B------:R-:W-:-:S13]  /*6b20*/  ISETP.NE.AND.EX P0, PT, RZ, UR7, PT, P0 ;  /* 0x00000007ff007c0c */ /* 0x000fda000bf05300 */
[----:B------:R-:W-:Y:S05]  /*6b30*/  @P0 BRA P1, `(.L_x_135) ;  /* 0x0000000000440947 */ /* 0x000fea0000800000 */
[----:B------:R-:W-:-:S04]  /*6b40*/  ISETP.NE.U32.AND P0, PT, R161, RZ, PT ;  /* 0x000000ffa100720c */ /* 0x000fc80003f05070 */
[----:B------:R-:W-:-:S13]  /*6b50*/  ISETP.NE.AND.EX P0, PT, R162, RZ, PT, P0 ;  /* 0x000000ffa200720c */ /* 0x000fda0003f05300 */
[----:B------:R-:W-:Y:S05]  /*6b60*/  @!P0 BRA `(.L_x_136) ;  /* 0x00000000002c8947 */ /* 0x000fea0003800000 */
[----:B------:R-:W-:-:S13]  /*6b70*/  LOP3.LUT P0, RZ, R154, 0xff, RZ, 0xc0, !PT ;  /* 0x000000ff9aff7812 */ /* 0x000fda000780c0ff */
[----:B------:R-:W-:Y:S05]  /*6b80*/  @!P0 BRA `(.L_x_137) ;  /* 0x0000000000108947 */ /* 0x000fea0003800000 */
[----:B-----5:R-:W-:-:S13]  /*6b90*/  FSETP.NEU.AND P0, PT, R156, RZ, PT ;  /* 0x000000ff9c00720b */ /* 0x020fda0003f0d000 */
[----:B------:R-:W-:Y:S05]  /*6ba0*/  @!P0 BREAK B0 ;  /* 0x0000000000008942 */ /* 0x000fea0003800000 */
[----:B------:R-:W-:Y:S05]  /*6bb0*/  @P0 BRA `(.L_x_135) ;  /* 0x0000000000240947 */ /* 0x000fea0003800000 */
[----:B------:R-:W-:Y:S05]  /*6bc0*/  BRA `(.L_x_13) ;  /* 0x0000002c00a47947 */ /* 0x000fea0003800000 */
.L_x_137:
[----:B------:R-:W-:-:S04]  /*6bd0*/  ISETP.NE.U32.AND P0, PT, RZ, UR6, PT ;  /* 0x00000006ff007c0c */ /* 0x000fc8000bf05070 */
[----:B------:R-:W-:-:S13]  /*6be0*/  ISETP.NE.AND.EX P0, PT, RZ, UR7, PT, P0 ;  /* 0x00000007ff007c0c */ /* 0x000fda000bf05300 */
[----:B------:R-:W-:Y:S05]  /*6bf0*/  @!P0 BREAK B0 ;  /* 0x0000000000008942 */ /* 0x000fea0003800000 */
[----:B------:R-:W-:Y:S05]  /*6c00*/  @P0 BRA `(.L_x_135) ;  /* 0x0000000000100947 */ /* 0x000fea0003800000 */
[----:B------:R-:W-:Y:S05]  /*6c10*/  BRA `(.L_x_13) ;  /* 0x0000002c00907947 */ /* 0x000fea0003800000 */
.L_x_136:
[----:B-----5:R-:W-:-:S13]  /*6c20*/  FSETP.NEU.AND P0, PT, R156, RZ, PT ;  /* 0x000000ff9c00720b */ /* 0x020fda0003f0d000 */
[----:B------:R-:W-:Y:S05]  /*6c30*/  @!P0 BREAK B0 ;  /* 0x0000000000008942 */ /* 0x000fea0003800000 */
[----:B------:R-:W-:Y:S05]  /*6c40*/  @!P0 BRA `(.L_x_13) ;  /* 0x0000002c00848947 */ /* 0x000fea0003800000 */
.L_x_135:
[----:B-1----:R-:W-:Y:S05]  /*6c50*/  BSYNC B0 ;  /* 0x0000000000007941 */ /* 0x002fea0003800000 */
.L_x_134:
[----:B------:R-:W-:-:S04]  /*6c60*/  LOP3.LUT R19, R19, 0x1, RZ, 0xfc, !PT ;  /* 0x0000000113137812 */ /* 0x000fc800078efcff */
[----:B------:R-:W-:-:S13]  /*6c70*/  ISETP.NE.AND P0, PT, R19, 0x3, PT ;  /* 0x000000031300780c */ /* 0x000fda0003f05270 */
[----:B------:R-:W-:Y:S05]  /*6c80*/  @!P0 BRA `(.L_x_138) ;  /* 0x0000000000048947 */ /* 0x000fea0003800000 */
[----:B------:R-:W-:Y:S01]  /*6c90*/  BPT.TRAP 0x1 ;  /* 0x000000040000795c */ /* 0x000fe20000300000 */
.L_x_138:
[----:B------:R-:W1:Y:S01]  /*6ca0*/  S2UR UR5, SR_CgaCtaId ;  /* 0x00000000000579c3 */ /* 0x000e620000008800 */
[----:B------:R-:W-:Y:S02]  /*6cb0*/  UMOV UR4, 0x400 ;  /* 0x0000040000047882 */ /* 0x000fe40000000000 */
[----:B-1----:R-:W-:-:S04]  /*6cc0*/  ULEA UR4, UR5, UR4, 0x18 ;  /* 0x0000000405047291 */ /* 0x002fc8000f8ec03f */
[----:B------:R-:W-:-:S04]  /*6cd0*/  ULEA UR4, UR36, UR4, 0x3 ;  /* 0x0000000424047291 */ /* 0x000fc8000f8e183f */
[----:B------:R-:W-:-:S04]  /*6ce0*/  UIADD3 UR4, UR4, 0x60, URZ ;  /* 0x0000006004047890 */ /* 0x000fc8000fffe03f */
[----:B------:R-:W-:-:S09]  /*6cf0*/  UPRMT UR4, UR5, 0x654, UR4 ;  /* 0x0000065405047896 */ /* 0x000fd20008000004 */
[----:B------:R-:W-:Y:S01]  /*6d00*/  SYNCS.ARRIVE.TRANS64.RED.A1T0 RZ, [UR4], RZ ;  /* 0x000000ffffff79a7 */ /* 0x000fe20008100404 */
[----:B------:R-:W-:Y:S05]  /*6d10*/  BRA `(.L_x_13) ;  /* 0x0000002c00507947 */ /* 0x000fea0003800000 */
.L_x_12:
[----:B------:R-:W-:Y:S01]  /*6d20*/  ULDC.64 UR4, c[0x0][0x8f8] ;  /* 0x00023e0000047ab9 */ /* 0x000fe20000000a00 */
[----:B------:R-:W-:Y:S01]  /*6d30*/  PRMT R10, RZ, 0x7610, R10 ;  /* 0x00007610ff0a7816 */ /* 0x000fe2000000000a */
[----:B------:R-:W-:Y:S01]  /*6d40*/  IMAD.MOV.U32 R21, RZ, RZ, -0x1 ;  /* 0xffffffffff157424 */ /* 0x000fe200078e00ff */
[----:B------:R-:W-:Y:S01]  /*6d50*/  ISETP.GE.U32.AND P0, PT, R16, UR4, PT ;  /* 0x0000000410007c0c */ /* 0x000fe2000bf06070 */
[----:B------:R-:W-:Y:S01]  /*6d60*/  IMAD.MOV.U32 R13, RZ, RZ, -0x1 ;  /* 0xffffffffff0d7424 */ /* 0x000fe200078e00ff */
[----:B------:R-:W-:Y:S02]  /*6d70*/  MOV R20, 0xffffffff ;  /* 0xffffffff00147802 */ /* 0x000fe40000000f00 */
[----:B------:R-:W-:-:S13]  /*6d80*/  ISETP.GE.U32.AND.EX P0, PT, R17, UR5, PT, P0 ;  /* 0x0000000511007c0c */ /* 0x000fda000bf06100 */
        /* <DEDUP_REMOVED lines=19> */
.L_x_140:
        /* <DEDUP_REMOVED lines=10> */
[----:B------:R-:W-:-:S03]  /*6f60*/  IMAD R13, R13, R29, R12 ;  /* 0x0000001d0d0d7224 */ /* 0x000fc600078e020c */
[----:B------:R-:W1:Y:S01]  /*6f70*/  LDC R27, c[0x0][0x8a8] ;  /* 0x00022a00ff1b7b82 */ /* 0x000e620000000800 */
[----:B------:R-:W-:Y:S01]  /*6f80*/  IMAD.IADD R11, R11, 0x1, R13 ;  /* 0x000000010b0b7824 */ /* 0x000fe200078e020d */
[----:B--2---:R-:W-:-:S04]  /*6f90*/  ISETP.NE.U32.AND P0, PT, R30, RZ, PT ;  /* 0x000000ff1e00720c */ /* 0x004fc80003f05070 */
[----:B------:R-:W-:Y:S02]  /*6fa0*/  ISETP.NE.AND.EX P0, PT, R31, RZ, PT, P0 ;  /* 0x000000ff1f00720c */ /* 0x000fe40003f05300 */
        /* <DEDUP_REMOVED lines=24> */
.L_x_141:
[----:B------:R-:W-:Y:S01]  /*7130*/  ISETP.NE.AND P0, PT, R2, 0x1, PT ;  /* 0x000000010200780c */ /* 0x000fe20003f05270 */
[----:B------:R-:W-:Y:S01]  /*7140*/  USHF.L.U32 UR4, UR38, UR4, URZ ;  /* 0x0000000426047299 */ /* 0x000fe2000800063f */
[----:B--2---:R-:W-:Y:S01]  /*7150*/  SHF.R.U64 R10, R10, R28, R11 ;  /* 0x0000001c0a0a7219 */ /* 0x004fe2000000120b */
[----:B------:R-:W-:Y:S01]  /*7160*/  VIADD R21, R27, 0xffffffff ;  /* 0xffffffff1b157836 */ /* 0x000fe20000000000 */
[----:B------:R-:W-:Y:S01]  /*7170*/  LOP3.LUT R7, R25, R32, RZ, 0xc0, !PT ;  /* 0x0000002019077212 */ /* 0x000fe200078ec0ff */
[----:B------:R-:W-:Y:S01]  /*7180*/  IMAD.MOV.U32 R13, RZ, RZ, R23 ;  /* 0x000000ffff0d7224 */ /* 0x000fe200078e0017 */
[----:B------:R-:W-:Y:S02]  /*7190*/  IADD3 R11, -R10, RZ, RZ ;  /* 0x000000ff0a0b7210 */ /* 0x000fe40007ffe1ff */
[----:B------:R-:W-:Y:S01]  /*71a0*/  LOP3.LUT R21, R20, R21, RZ, 0xc0, !PT ;  /* 0x0000001514157212 */ /* 0x000fe200078ec0ff */
[----:B------:R-:W-:Y:S02]  /*71b0*/  IMAD R7, R10, UR4, R7 ;  /* 0x000000040a077c24 */ /* 0x000fe4000f8e0207 */
[----:B------:R-:W-:-:S02]  /*71c0*/  IMAD.MOV.U32 R10, RZ, RZ, 0x1 ;  /* 0x00000001ff0a7424 */ /* 0x000fc400078e00ff */
[----:B------:R-:W-:Y:S02]  /*71d0*/  @P0 IMAD R8, R9, R24, R6 ;  /* 0x0000001809080224 */ /* 0x000fe400078e0206 */
[----:B---3--:R-:W-:Y:S02]  /*71e0*/  IMAD R6, R11, R29, R26 ;  /* 0x0000001d0b067224 */ /* 0x008fe400078e021a */
[----:B----4-:R-:W-:Y:S02]  /*71f0*/  IMAD R8, R7, R33, R8 ;  /* 0x0000002107087224 */ /* 0x010fe400078e0208 */
[----:B------:R-:W-:-:S05]  /*7200*/  IMAD R21, R6, R27, R21 ;  /* 0x0000001b06157224 */ /* 0x000fca00078e0215 */
[----:B------:R-:W-:Y:S02]  /*7210*/  SEL R20, R21, R8, !P0 ;  /* 0x0000000815147207 */ /* 0x000fe40004000000 */
[----:B------:R-:W-:-:S07]  /*7220*/  SEL R21, R8, R21, !P0 ;  /* 0x0000001508157207 */ /* 0x000fce0004000000 */
.L_x_139:
[----:B------:R-:W-:-:S08]  /*7230*/  NOP ;  /* 0x0000000000007918 */ /* 0x000fd00000000000 */
[----:B------:R-:W2:-:S00]  /*7240*/  USETMAXREG.DEALLOC.CTAPOOL 0x28 ;  /* 0x00000028000079c8 */ /* 0x000e8000080e0500 */
[----:B--2---:R-:W-:-:S13]  /*7250*/  ISETP.NE.AND P0, PT, R0, 0x1, PT ;  /* 0x000000010000780c */ /* 0x004fda0003f05270 */
[----:B------:R-:W-:Y:S05]  /*7260*/  @!P0 BRA `(.L_x_13) ;  /* 0x0000002400fc8947 */ /* 0x000fea0003800000 */
[----:B------:R-:W-:Y:S05]  /*7270*/  @!P4 BRA `(.L_x_142) ;  /* 0x000000180018c947 */ /* 0x000fea0003800000 */
[----:B------:R-:W-:-:S04]  /*7280*/  PRMT R3, R3, 0x9910, RZ ;  /* 0x0000991003037816 */ /* 0x000fc800000000ff */
[----:B------:R-:W-:-:S04]  /*7290*/  ISETP.NE.AND P0, PT, R3, RZ, PT ;  /* 0x000000ff0300720c */ /* 0x000fc80003f05270 */
[----:B------:R-:W-:-:S13]  /*72a0*/  ISETP.NE.OR P0, PT, R0, 0x2, !P0 ;  /* 0x000000020000780c */ /* 0x000fda0004705670 */
[----:B------:R-:W-:Y:S05]  /*72b0*/  @P0 BRA `(.L_x_13) ;  /* 0x0000002400e80947 */ /* 0x000fea0003800000 */
[----:B------:R-:W-:-:S13]  /*72c0*/  LOP3.LUT P1, RZ, R10, 0xff, RZ, 0xc0, !PT ;  /* 0x000000ff0aff7812 */ /* 0x000fda000782c0ff */
[----:B------:R-:W-:Y:S05]  /*72d0*/  @!P1 BRA `(.L_x_143) ;  /* 0x0000000000189947 */ /* 0x000fea0003800000 */
[----:B------:R-:W-:Y:S01]  /*72e0*/  UMOV UR4, 0x400 ;  /* 0x0000040000047882 */ /* 0x000fe20000000000 */
[----:B------:R-:W-:Y:S01]  /*72f0*/  MOV R0, RZ ;  /* 0x000000ff00007202 */ /* 0x000fe20000000f00 */
[----:B-1----:R-:W-:-:S03]  /*7300*/  ULEA UR4, UR37, UR4, 0x18 ;  /* 0x0000000425047291 */ /* 0x002fc6000f8ec03f */
[----:B------:R-:W-:-:S06]  /*7310*/  SHF.L.U32 R0, R0, 0x1f, RZ ;  /* 0x0000001f00007819 */ /* 0x000fcc00000006ff */
[----:B------:R-:W1:Y:S02]  /*7320*/  SYNCS.PHASECHK.TRANS64.TRYWAIT P0, [UR4+0x88], R0 ;  /* 0x00008800ff0075a7 */ /* 0x000e640008000144 */
[----:B-1----:R-:W-:Y:S05]  /*7330*/  @!P0 BRA `(.L_x_144) ;  /* 0x0000002800a08947 */ /* 0x002fea0003800000 */
.L_x_143:
[----:B------:R-:W-:Y:S01]  /*7340*/  PRMT R8, RZ, 0x7610, R8 ;  /* 0x00007610ff087816 */ /* 0x000fe20000000008 */
[----:B------:R-:W-:Y:S06]  /*7350*/  @P2 BRA `(.L_x_145) ;  /* 0x0000000000242947 */ /* 0x000fec0003800000 */
[----:B------:R-:W-:Y:S02]  /*7360*/  ULDC.64 UR4, c[0x0][0x588] ;  /* 0x0001620000047ab9 */ /* 0x000fe40000000a00 */
[----:B------:R-:W-:-:S04]  /*7370*/  ISETP.NE.U32.AND P0, PT, RZ, UR4, PT ;  /* 0x00000004ff007c0c */ /* 0x000fc8000bf05070 */
[----:B------:R-:W-:-:S13]  /*7380*/  ISETP.NE.AND.EX P0, PT, RZ, UR5, PT, P0 ;  /* 0x00000005ff007c0c */ /* 0x000fda000bf05300 */
[----:B------:R-:W-:Y:S05]  /*7390*/  @!P0 BRA `(.L_x_146) ;  /* 0x00000000000c8947 */ /* 0x000fea0003800000 */
[----:B------:R3:W5:Y:S01]  /*73a0*/  LDG.E R12, desc[UR48][R4.64] ;  /* 0x00000030040c7981 */ /* 0x000762000c1e1900 */
[----:B------:R-:W-:Y:S01]  /*73b0*/  IMAD.MOV.U32 R8, RZ, RZ, 0x1 ;  /* 0x00000001ff087424 */ /* 0x000fe200078e00ff */
[----:B------:R-:W-:Y:S06]  /*73c0*/  BRA `(.L_x_145) ;  /* 0x0000000000087947 */ /* 0x000fec0003800000 */
.L_x_146:
[----:B------:R-:W2:Y:S01]  /*73d0*/  LDC R12, c[0x0][0x580] ;  /* 0x00016000ff0c7b82 */ /* 0x000ea20000000800 */
[----:B------:R-:W-:-:S07]  /*73e0*/  IMAD.MOV.U32 R8, RZ, RZ, 0x1 ;  /* 0x00000001ff087424 */ /* 0x000fce00078e00ff */
.L_x_145:
[----:B------:R-:W-:Y:S05]  /*73f0*/  @!P1 BRA `(.L_x_147) ;  /* 0x0000001400409947 */ /* 0x000fea0003800000 */
[----:B-1----:R-:W1:Y:S01]  /*7400*/  LDC R3, c[0x0][0x8a8] ;  /* 0x00022a00ff037b82 */ /* 0x002e620000000800 */
[----:B------:R-:W-:Y:S01]  /*7410*/  MOV R0, 0xffffffff ;  /* 0xffffffff00007802 */ /* 0x000fe20000000f00 */
[----:B------:R-:W-:Y:S01]  /*7420*/  ULDC UR4, c[0x0][0x900] ;  /* 0x0002400000047ab9 */ /* 0x000fe20000000800 */
[----:B------:R-:W-:Y:S01]  /*7430*/  LOP3.LUT R9, R19, 0x2, RZ, 0xfc, !PT ;  /* 0x0000000213097812 */ /* 0x000fe200078efcff */
[----:B------:R-:W-:Y:S02]  /*7440*/  USHF.L.U32 UR21, UR38, UR4, URZ ;  /* 0x0000000426157299 */ /* 0x000fe4000800063f */
[----:B------:R-:W-:Y:S01]  /*7450*/  SHF.L.U32 R0, R0, UR4, RZ ;  /* 0x0000000400007c19 */ /* 0x000fe200080006ff */
[----:B------:R-:W-:Y:S01]  /*7460*/  ULDC.64 UR22, c[0x0][0x198] ;  /* 0x0000660000167ab9 */ /* 0x000fe20000000a00 */
[----:B------:R-:W-:Y:S01]  /*7470*/  ULDC.64 UR4, c[0x0][0x588] ;  /* 0x0001620000047ab9 */ /* 0x000fe20000000a00 */
[----:B------:R-:W-:Y:S01]  /*7480*/  ULDC.64 UR6, c[0x0][0x8f8] ;  /* 0x00023e0000067ab9 */ /* 0x000fe20000000a00 */
[----:B------:R-:W-:Y:S01]  /*7490*/  LOP3.LUT R0, RZ, R0, RZ, 0x33, !PT ;  /* 0x00000000ff007212 */ /* 0x000fe200078e33ff */
[----:B------:R-:W-:Y:S01]  /*74a0*/  ULDC.64 UR14, c[0x0][0x590] ;  /* 0x00016400000e7ab9 */ /* 0x000fe20000000a00 */
[----:B-1----:R-:W-:-:S07]  /*74b0*/  VIADD R3, R3, 0xffffffff ;  /* 0xffffffff03037836 */ /* 0x002fce0000000000 */
.L_x_203:
[----:B------:R-:W-:Y:S02]  /*74c0*/  ISETP.NE.U32.AND P0, PT, RZ, UR14, PT ;  /* 0x0000000eff007c0c */ /* 0x000fe4000bf05070 */
[----:B------:R-:W-:Y:S02]  /*74d0*/  R2UR UR43, R21 ;  /* 0x00000000152b72ca */ /* 0x000fe400000e0000 */
[----:B------:R-:W-:Y:S02]  /*74e0*/  R2UR UR42, R20 ;  /* 0x00000000142a72ca */ /* 0x000fe400000e0000 */
[----:B------:R-:W-:-:S09]  /*74f0*/  ISETP.NE.AND.EX P0, PT, RZ, UR15, PT, P0 ;  /* 0x0000000fff007c0c */ /* 0x000fd2000bf05300 */
[----:B------:R-:W-:Y:S02]  /*7500*/  USHF.L.U32 UR43, UR43, 0x7, URZ ;  /* 0x000000072b2b7899 */ /* 0x000fe4000800063f */
[----:B------:R-:W-:Y:S02]  /*7510*/  USHF.L.U32 UR42, UR42, 0x8, URZ ;  /* 0x000000082a2a7899 */ /* 0x000fe4000800063f */
[----:B--2-4-:R-:W-:Y:S10]  /*7520*/  @!P0 BRA `(.L_x_148) ;  /* 0x00000000002c8947 */ /* 0x014ff40003800000 */
[----:B------:R-:W-:-:S04]  /*7530*/  ISETP.NE.U32.AND P1, PT, RZ, UR4, PT ;  /* 0x00000004ff007c0c */ /* 0x000fc8000bf25070 */
[----:B------:R-:W-:-:S13]  /*7540*/  ISETP.NE.AND.EX P1, PT, RZ, UR5, PT, P1 ;  /* 0x00000005ff007c0c */ /* 0x000fda000bf25310 */
[----:B------:R-:W-:Y:S05]  /*7550*/  @!P1 BRA `(.L_x_149) ;  /* 0x0000000000189947 */ /* 0x000fea0003800000 */
[----:B---3--:R-:W1:Y:S01]  /*7560*/  LDC.64 R4, c[0x0][0x588] ;  /* 0x00016200ff047b82 */ /* 0x008e620000000a00 */
[----:B------:R-:W-:-:S04]  /*7570*/  IMAD R7, R13, UR14, RZ ;  /* 0x0000000e0d077c24 */ /* 0x000fc8000f8e02ff */
[----:B-1----:R-:W-:-:S05]  /*7580*/  IMAD.WIDE R4, R7, 0x4, R4 ;  /* 0x0000000407047825 */ /* 0x002fca00078e0204 */
[----:B--2--5:R4:W5:Y:S01]  /*7590*/  LDG.E R12, desc[UR48][R4.64] ;  /* 0x00000030040c7981 */ /* 0x024962000c1e1900 */
[----:B------:R-:W-:Y:S01]  /*75a0*/  IMAD.MOV.U32 R8, RZ, RZ, 0x1 ;  /* 0x00000001ff087424 */ /* 0x000fe200078e00ff */
[----:B------:R-:W-:Y:S06]  /*75b0*/  BRA `(.L_x_148) ;  /* 0x0000000000087947 */ /* 0x000fec0003800000 */
.L_x_149:
[----:B--2--5:R-:W1:Y:S01]  /*75c0*/  LDC R12, c[0x0][0x580] ;  /* 0x00016000ff0c7b82 */ /* 0x024e620000000800 */
[----:B------:R-:W-:-:S07]  /*75d0*/  MOV R8, 0x1 ;  /* 0x0000000100087802 */ /* 0x000fce0000000f00 */
.L_x_148:
[----:B------:R-:W-:Y:S05]  /*75e0*/  @!P0 BRA `(.L_x_150) ;  /* 0x00000000001c8947 */ /* 0x000fea0003800000 */
[----:B------:R-:W-:-:S13]  /*75f0*/  LOP3.LUT P2, RZ, R8, 0xff, RZ, 0xc0, !PT ;  /* 0x000000ff08ff7812 */ /* 0x000fda000784c0ff */
[----:B---34-:R-:W3:Y:S02]  /*7600*/  @!P2 LDC.64 R4, c[0x0][0x588] ;  /* 0x00016200ff04ab82 */ /* 0x018ee40000000a00 */
[----:B---3--:R-:W-:-:S04]  /*7610*/  @!P2 ISETP.NE.U32.AND P0, PT, R4, RZ, PT ;  /* 0x000000ff0400a20c */ /* 0x008fc80003f05070 */
[----:B------:R-:W-:Y:S02]  /*7620*/  @!P2 ISETP.NE.AND.EX P1, PT, R5, RZ, PT, P0 ;  /* 0x000000ff0500a20c */ /* 0x000fe40003f25300 */
[----:B-12--5:R-:W-:Y:S02]  /*7630*/  @P2 FSETP.EQ.AND P0, PT, R12, RZ, PT ;  /* 0x000000ff0c00220b */ /* 0x026fe40003f02000 */
[----:B------:R-:W-:Y:S01]  /*7640*/  @!P2 PLOP3.LUT P0, PT, P1, PT, PT, 0x8, 0x0 ;  /* 0x000000000000a81c */ /* 0x000fe20000f0e170 */
[----:B------:R-:W-:-:S12]  /*7650*/  BRA `(.L_x_151) ;  /* 0x0000000000047947 */ /* 0x000fd80003800000 */
.L_x_150:
[----:B-12--5:R-:W-:-:S13]  /*7660*/  FSETP.EQ.AND P0, PT, R12, RZ, PT ;  /* 0x000000ff0c00720b */ /* 0x026fda0003f02000 */
.L_x_151:
[----:B------:R-:W-:Y:S02]  /*7670*/  ISETP.NE.AND P2, PT, R9, 0x3, PT ;  /* 0x000000030900780c */ /* 0x000fe40003f45270 */
[----:B------:R-:W-:-:S04]  /*7680*/  ELECT P1, URZ, PT ;  /* 0x00000000003f782f */ /* 0x000fc80003820000 */
[----:B------:R-:W-:-:S07]  /*7690*/  PLOP3.LUT P0, PT, P1, P0, PT, 0x20, 0x0 ;  /* 0x000000000000781c */ /* 0x000fce0000f00470 */
[----:B------:R-:W-:Y:S06]  /*76a0*/  @!P2 BRA `(.L_x_152) ;  /* 0x000000000004a947 */ /* 0x000fec0003800000 */
[----:B------:R-:W-:Y:S01]  /*76b0*/  BPT.TRAP 0x1 ;  /* 0x000000040000795c */ /* 0x000fe20000300000 */
.L_x_152:
[----:B------:R-:W1:Y:S01]  /*76c0*/  S2UR UR37, SR_CgaCtaId ;  /* 0x00000000002579c3 */ /* 0x000e620000008800 */
[----:B------:R-:W-:Y:S01]  /*76d0*/  UMOV UR13, 0x400 ;  /* 0x00000400000d7882 */ /* 0x000fe20000000000 */
[----:B---34-:R-:W-:-:S05]  /*76e0*/  IMAD.MOV.U32 R4, RZ, RZ, 0x1 ;  /* 0x00000001ff047424 */ /* 0x018fca00078e00ff */
[----:B------:R-:W-:Y:S01]  /*76f0*/  SHF.L.U32 R4, R4, 0x1f, RZ ;  /* 0x0000001f04047819 */ /* 0x000fe200000006ff */
[----:B-1----:R-:W-:-:S09]  /*7700*/  ULEA UR13, UR37, UR13, 0x18 ;  /* 0x0000000d250d7291 */ /* 0x002fd2000f8ec03f */
[----:B------:R-:W1:Y:S02]  /*7710*/  SYNCS.PHASECHK.TRANS64.TRYWAIT P1, [UR13+0x60], R4 ;  /* 0x00006004ff0075a7 */ /* 0x000e64000802014d */
[----:B-1----:R-:W-:Y:S05]  /*7720*/  @!P1 BRA `(.L_x_153) ;  /* 0x0000002400bc9947 */ /* 0x002fea0003800000 */
.L_x_238:
[----:B------:R-:W-:Y:S04]  /*7730*/  BSSY B0, `(.L_x_154) ;  /* 0x000000e000007945 */ /* 0x000fe80003800000 */
[----:B------:R-:W-:Y:S05]  /*7740*/  @!P0 BRA `(.L_x_155) ;  /* 0x0000000000308947 */ /* 0x000fea0003800000 */
[----:B------:R-:W-:Y:S01]  /*7750*/  R2UR UR44, R13 ;  /* 0x000000000d2c72ca */ /* 0x000fe200000e0000 */
[----:B------:R-:W-:Y:S02]  /*7760*/  UIADD3 UR8, UP0, UR22, 0x3f0, URZ ;  /* 0x000003f016087890 */ /* 0x000fe4000ff1e03f */
[----:B------:R-:W-:Y:S02]  /*7770*/  UIADD3 UR40, UR13, 0x200, URZ ;  /* 0x000002000d287890 */ /* 0x000fe4000fffe03f */
[----:B------:R-:W-:Y:S02]  /*7780*/  UIADD3 UR41, UR13, 0x40, URZ ;  /* 0x000000400d297890 */ /* 0x000fe4000fffe03f */
[----:B------:R-:W-:Y:S01]  /*7790*/  UIADD3.X UR9, URZ, UR23, URZ, UP0, !UPT ;  /* 0x000000173f097290 */ /* 0x000fe200087fe43f */
[----:B------:R-:W-:Y:S01]  /*77a0*/  UMOV UR10, 0x0 ;  /* 0x00000000000a7882 */ /* 0x000fe20000000000 */
[----:B------:R-:W-:-:S07]  /*77b0*/  UMOV UR11, 0x10000000 ;  /* 0x10000000000b7882 */ /* 0x000fce0000000000 */
[----:B------:R2:W-:Y:S02]  /*77c0*/  UTMALDG.3D [UR40], [UR8], desc[UR10] ;  /* 0x00000a28080075b4 */ /* 0x0005e40008011000 */
[----:B--2---:R-:W-:Y:S05]  /*77d0*/  @!P2 BRA `(.L_x_156) ;  /* 0x000000000004a947 */ /* 0x004fea0003800000 */
[----:B------:R-:W-:Y:S01]  /*77e0*/  BPT.TRAP 0x1 ;  /* 0x000000040000795c */ /* 0x000fe20000300000 */
.L_x_156:
[----:B-1----:R-:W1:Y:S02]  /*77f0*/  LDC R5, c[0x0][0x800] ;  /* 0x00020000ff057b82 */ /* 0x002e640000000800 */
[----:B-1----:R2:W-:Y:S02]  /*7800*/  SYNCS.ARRIVE.TRANS64.RED.A0TR RZ, [UR13+0x40], R5 ;  /* 0x00004005ffff79a7 */ /* 0x0025e4000830040d */
.L_x_155:
[----:B------:R-:W-:Y:S05]  /*7810*/  BSYNC B0 ;  /* 0x0000000000007941 */ /* 0x000fea0003800000 */
.L_x_154:
[----:B------:R-:W-:Y:S05]  /*7820*/  @!P2 BRA `(.L_x_157) ;  /* 0x000000000004a947 */ /* 0x000fea0003800000 */
[----:B------:R-:W-:Y:S01]  /*7830*/  BPT.TRAP 0x1 ;  /* 0x000000040000795c */ /* 0x000fe20000300000 */
.L_x_157:
[----:B------:R-:W-:-:S04]  /*7840*/  UIADD3 UR33, UR13, 0x40, URZ ;  /* 0x000000400d217890 */ /* 0x000fc8000fffe03f */
[----:B------:R-:W-:-:S09]  /*7850*/  UPRMT UR16, UR37, 0x654, UR33 ;  /* 0x0000065425107896 */ /* 0x000fd20008000021 */
[----:B------:R-:W-:Y:S01]  /*7860*/  SYNCS.ARRIVE.TRANS64.RED.A1T0 RZ, [UR16], RZ ;  /* 0x000000ffffff79a7 */ /* 0x000fe20008100410 */
[----:B------:R-:W-:Y:S05]  /*7870*/  @!P2 BRA `(.L_x_158) ;  /* 0x000000000004a947 */ /* 0x000fea0003800000 */
[----:B------:R-:W-:Y:S01]  /*7880*/  BPT.TRAP 0x1 ;  /* 0x000000040000795c */ /* 0x000fe20000300000 */
.L_x_158:
[----:B------:R-:W3:Y:S02]  /*7890*/  SYNCS.PHASECHK.TRANS64.TRYWAIT P1, [UR13+0x68], R4 ;  /* 0x00006804ff0075a7 */ /* 0x000ee4000802014d */
[----:B---3--:R-:W-:Y:S05]  /*78a0*/  @!P1 BRA `(.L_x_159) ;  /* 0x0000002400749947 */ /* 0x008fea0003800000 */
.L_x_239:
[----:B------:R-:W-:Y:S04]  /*78b0*/  BSSY B0, `(.L_x_160) ;  /* 0x0000010000007945 */ /* 0x000fe80003800000 */
[----:B------:R-:W-:Y:S05]  /*78c0*/  @!P0 BRA `(.L_x_161) ;  /* 0x0000000000388947 */ /* 0x000fea0003800000 */
[----:B------:R-:W-:Y:S01]  /*78d0*/  UIADD3 UR18, UP0, UR22, 0x3f0, URZ ;  /* 0x000003f016127890 */ /* 0x000fe2000ff1e03f */
[----:B------:R-:W-:Y:S01]  /*78e0*/  R2UR UR12, R13 ;  /* 0x000000000d0c72ca */ /* 0x000fe200000e0000 */
[----:B------:R-:W-:Y:S02]  /*78f0*/  UIADD3 UR10, UR42, 0x20, URZ ;  /* 0x000000202a0a7890 */ /* 0x000fe4000fffe03f */
[----:B------:R-:W-:Y:S02]  /*7900*/  UIADD3 UR8, UR13, 0x2200, URZ ;  /* 0x000022000d087890 */ /* 0x000fe4000fffe03f */
[----:B------:R-:W-:Y:S02]  /*7910*/  UIADD3 UR9, UR13, 0x48, URZ ;  /* 0x000000480d097890 */ /* 0x000fe4000fffe03f */
[----:B------:R-:W-:Y:S01]  /*7920*/  UIADD3.X UR19, URZ, UR23, URZ, UP0, !UPT ;  /* 0x000000173f137290 */ /* 0x000fe200087fe43f */
[----:B------:R-:W-:Y:S01]  /*7930*/  UMOV UR24, 0x0 ;  /* 0x0000000000187882 */ /* 0x000fe20000000000 */
[----:B------:R-:W-:Y:S01]  /*7940*/  UMOV UR25, 0x10000000 ;  /* 0x1000000000197882 */ /* 0x000fe20000000000 */
[----:B------:R-:W-:-:S06]  /*7950*/  UMOV UR11, UR43 ;  /* 0x0000002b000b7c82 */ /* 0x000fcc0008000000 */
[----:B------:R3:W-:Y:S02]  /*7960*/  UTMALDG.3D [UR8], [UR18], desc[UR24] ;  /* 0x00001808120075b4 */ /* 0x0007e40008011000 */
[----:B---3--:R-:W-:Y:S05]  /*7970*/  @!P2 BRA `(.L_x_162) ;  /* 0x000000000004a947 */ /* 0x008fea0003800000 */
[----:B------:R-:W-:Y:S01]  /*7980*/  BPT.TRAP 0x1 ;  /* 0x000000040000795c */ /* 0x000fe20000300000 */
.L_x_162:
[----:B-12---:R-:W1:Y:S02]  /*7990*/  LDC R5, c[0x0][0x800] ;  /* 0x00020000ff057b82 */ /* 0x006e640000000800 */
[----:B-1----:R3:W-:Y:S02]  /*79a0*/  SYNCS.ARRIVE.TRANS64.RED.A0TR RZ, [UR13+0x48], R5 ;  /* 0x00004805ffff79a7 */ /* 0x0027e4000830040d */
.L_x_161:
[----:B------:R-:W-:Y:S05]  /*79b0*/  BSYNC B0 ;  /* 0x0000000000007941 */ /* 0x000fea0003800000 */
.L_x_160:
[----:B------:R-:W-:Y:S05]  /*79c0*/  @!P2 BRA `(.L_x_163) ;  /* 0x000000000004a947 */ /* 0x000fea0003800000 */
[----:B------:R-:W-:Y:S01]  /*79d0*/  BPT.TRAP 0x1 ;  /* 0x000000040000795c */ /* 0x000fe20000300000 */
.L_x_163:
[----:B------:R-:W-:-:S04]  /*79e0*/  UIADD3 UR25, UR13, 0x48, URZ ;  /* 0x000000480d197890 */ /* 0x000fc8000fffe03f */
[----:B------:R-:W-:-:S09]  /*79f0*/  UPRMT UR18, UR37, 0x654, UR25 ;  /* 0x0000065425127896 */ /* 0x000fd20008000019 */
[----:B------:R-:W-:Y:S01]  /*7a00*/  SYNCS.ARRIVE.TRANS64.RED.A1T0 RZ, [UR18], RZ ;  /* 0x000000ffffff79a7 */ /* 0x000fe20008100412 */
[----:B------:R-:W-:Y:S05]  /*7a10*/  @!P2 BRA `(.L_x_164) ;  /* 0x000000000004a947 */ /* 0x000fea0003800000 */
[----:B------:R-:W-:Y:S01]  /*7a20*/  BPT.TRAP 0x1 ;  /* 0x000000040000795c */ /* 0x000fe20000300000 */
.L_x_164:
[----:B------:R-:W4:Y:S02]  /*7a30*/  SYNCS.PHASECHK.TRANS64.TRYWAIT P1, [UR13+0x70], R4 ;  /* 0x00007004ff0075a7 */ /* 0x000f24000802014d */
[----:B----4-:R-:W-:Y:S05]  /*7a40*/  @!P1 BRA `(.L_x_165) ;  /* 0x0000002400249947 */ /* 0x010fea0003800000 */
.L_x_240:
        /* <DEDUP_REMOVED lines=12> */
[----:B----4-:R-:W-:Y:S05]  /*7b10*/  @!P2 BRA `(.L_x_168) ;  /* 0x000000000004a947 */ /* 0x010fea0003800000 */
[----:B------:R-:W-:Y:S01]  /*7b20*/  BPT.TRAP 0x1 ;  /* 0x000000040000795c */ /* 0x000fe20000300000 */
.L_x_168:
[----:B-123--:R-:W1:Y:S02]  /*7b30*/  LDC R5, c[0x0][0x800] ;  /* 0x00020000ff057b82 */ /* 0x00ee640000000800 */
[----:B-1----:R4:W-:Y:S02]  /*7b40*/  SYNCS.ARRIVE.TRANS64.RED.A0TR RZ, [UR13+0x50], R5 ;  /* 0x00005005ffff79a7 */ /* 0x0029e4000830040d */
.L_x_167:
[----:B------:R-:W-:Y:S05]  /*7b50*/  BSYNC B0 ;  /* 0x0000000000007941 */ /* 0x000fea0003800000 */
.L_x_166:
[----:B------:R-:W-:Y:S05]  /*7b60*/  @!P2 BRA `(.L_x_169) ;  /* 0x000000000004a947 */ /* 0x000fea0003800000 */
[----:B------:R-:W-:Y:S01]  /*7b70*/  BPT.TRAP 0x1 ;  /* 0x000000040000795c */ /* 0x000fe20000300000 */
.L_x_169:
[----:B------:R-:W-:-:S04]  /*7b80*/  UIADD3 UR17, UR13, 0x50, URZ ;  /* 0x000000500d117890 */ /* 0x000fc8000fffe03f */
[----:B------:R-:W-:-:S09]  /*7b90*/  UPRMT UR29, UR37, 0x654, UR17 ;  /* 0x00000654251d7896 */ /* 0x000fd20008000011 */
[----:B------:R-:W-:Y:S01]  /*7ba0*/  SYNCS.ARRIVE.TRANS64.RED.A1T0 RZ, [UR29], RZ ;  /* 0x000000ffffff79a7 */ /* 0x000fe2000810041d */
[----:B------:R-:W-:Y:S05]  /*7bb0*/  @!P2 BRA `(.L_x_170) ;  /* 0x000000000004a947 */ /* 0x000fea0003800000 */
[----:B------:R-:W-:Y:S01]  /*7bc0*/  BPT.TRAP 0x1 ;  /* 0x000000040000795c */ /* 0x000fe20000300000 */
.L_x_170:
[----:B------:R-:W5:Y:S02]  /*7bd0*/  SYNCS.PHASECHK.TRANS64.TRYWAIT P1, [UR13+0x78], R4 ;  /* 0x00007804ff0075a7 */ /* 0x000f64000802014d */
[----:B-----5:R-:W-:Y:S05]  /*7be0*/  @!P1 BRA `(.L_x_171) ;  /* 0x0000002000d49947 */ /* 0x020fea0003800000 */
.L_x_241:
        /* <DEDUP_REMOVED lines=12> */
[----:B-1----:R-:W-:Y:S05]  /*7cb0*/  @!P2 BRA `(.L_x_174) ;  /* 0x000000000004a947 */ /* 0x002fea0003800000 */
[----:B------:R-:W-:Y:S01]  /*7cc0*/  BPT.TRAP 0x1 ;  /* 0x000000040000795c */ /* 0x000fe20000300000 */
.L_x_174:
[----:B------:R-:W1:Y:S02]  /*7cd0*/  LDC R4, c[0x0][0x800] ;  /* 0x00020000ff047b82 */ /* 0x000e640000000800 */
[----:B-1----:R1:W-:Y:S02]  /*7ce0*/  SYNCS.ARRIVE.TRANS64.RED.A0TR RZ, [UR13+0x58], R4 ;  /* 0x00005804ffff79a7 */ /* 0x0023e4000830040d */
.L_x_173:
[----:B------:R-:W-:Y:S05]  /*7cf0*/  BSYNC B0 ;  /* 0x0000000000007941 */ /* 0x000fea0003800000 */
.L_x_172:
[----:B------:R-:W-:Y:S05]  /*7d00*/  @!P2 BRA `(.L_x_175) ;  /* 0x000000000004a947 */ /* 0x000fea0003800000 */
[----:B------:R-:W-:Y:S01]  /*7d10*/  BPT.TRAP 0x1 ;  /* 0x000000040000795c */ /* 0x000fe20000300000 */
.L_x_175:
[----:B------:R-:W-:-:S04]  /*7d20*/  UIADD3 UR9, UR13, 0x58, URZ ;  /* 0x000000580d097890 */ /* 0x000fc8000fffe03f */
[----:B------:R-:W-:-:S09]  /*7d30*/  UPRMT UR30, UR37, 0x654, UR9 ;  /* 0x00000654251e7896 */ /* 0x000fd20008000009 */
[----:B------:R-:W-:Y:S01]  /*7d40*/  SYNCS.ARRIVE.TRANS64.RED.A1T0 RZ, [UR30], RZ ;  /* 0x000000ffffff79a7 */ /* 0x000fe2000810041e */
[----:B------:R-:W-:Y:S05]  /*7d50*/  @!P2 BRA `(.L_x_176) ;  /* 0x000000000004a947 */ /* 0x000fea0003800000 */
[----:B------:R-:W-:Y:S01]  /*7d60*/  BPT.TRAP 0x1 ;  /* 0x000000040000795c */ /* 0x000fe20000300000 */
.L_x_176:
[----:B-1----:R-:W-:-:S04]  /*7d70*/  SHF.L.U32 R4, RZ, 0x1f, RZ ;  /* 0x0000001fff047819 */ /* 0x002fc800000006ff */
[----:B------:R-:W1:Y:S02]  /*7d80*/  SYNCS.PHASECHK.TRANS64.TRYWAIT P1, [UR13+0x60], R4 ;  /* 0x00006004ff0075a7 */ /* 0x000e64000802014d */
[----:B-1----:R-:W-:Y:S05]  /*7d90*/  @!P1 BRA `(.L_x_177) ;  /* 0x0000002000809947 */ /* 0x002fea0003800000 */
.L_x_242:
        /* <DEDUP_REMOVED lines=13> */
.L_x_180:
[----:B--234-:R-:W1:Y:S02]  /*7e70*/  LDC R5, c[0x0][0x800] ;  /* 0x00020000ff057b82 */ /* 0x01ce640000000800 */
[----:B-1----:R1:W-:Y:S02]  /*7e80*/  SYNCS.ARRIVE.TRANS64.RED.A0TR RZ, [UR13+0x40], R5 ;  /* 0x00004005ffff79a7 */ /* 0x0023e4000830040d */
.L_x_179:
[----:B------:R-:W-:Y:S05]  /*7e90*/  BSYNC B0 ;  /* 0x0000000000007941 */ /* 0x000fea0003800000 */
.L_x_178:
[----:B------:R-:W-:Y:S05]  /*7ea0*/  @!P2 BRA `(.L_x_181) ;  /* 0x000000000004a947 */ /* 0x000fea0003800000 */
[----:B------:R-:W-:Y:S01]  /*7eb0*/  BPT.TRAP 0x1 ;  /* 0x000000040000795c */ /* 0x000fe20000300000 */
.L_x_181:
[----:B------:R-:W-:Y:S01]  /*7ec0*/  SYNCS.ARRIVE.TRANS64.RED.A1T0 RZ, [UR16], RZ ;  /* 0x000000ffffff79a7 */ /* 0x000fe20008100410 */
[----:B------:R-:W-:Y:S05]  /*7ed0*/  @!P2 BRA `(.L_x_182) ;  /* 0x000000000004a947 */ /* 0x000fea0003800000 */
[----:B------:R-:W-:Y:S01]  /*7ee0*/  BPT.TRAP 0x1 ;  /* 0x000000040000795c */ /* 0x000fe20000300000 */
.L_x_182:
[----:B------:R-:W5:Y:S02]  /*7ef0*/  SYNCS.PHASECHK.TRANS64.TRYWAIT P1, [UR13+0x68], R4 ;  /* 0x00006804ff0075a7 */ /* 0x000f64000802014d */
[----:B-----5:R-:W-:Y:S05]  /*7f00*/  @!P1 BRA `(.L_x_183) ;  /* 0x00000020003c9947 */ /* 0x020fea0003800000 */
.L_x_243:
        /* <DEDUP_REMOVED lines=13> */
.L_x_186:
[----:B--234-:R-:W1:Y:S02]  /*7fe0*/  LDC R5, c[0x0][0x800] ;  /* 0x00020000ff057b82 */ /* 0x01ce640000000800 */
[----:B-1----:R1:W-:Y:S02]  /*7ff0*/  SYNCS.ARRIVE.TRANS64.RED.A0TR RZ, [UR13+0x48], R5 ;  /* 0x00004805ffff79a7 */ /* 0x0023e4000830040d */
.L_x_185:
[----:B------:R-:W-:Y:S05]  /*8000*/  BSYNC B0 ;  /* 0x0000000000007941 */ /* 0x000fea0003800000 */
.L_x_184:
[----:B------:R-:W-:Y:S05]  /*8010*/  @!P2 BRA `(.L_x_187) ;  /* 0x000000000004a947 */ /* 0x000fea0003800000 */
[----:B------:R-:W-:Y:S01]  /*8020*/  BPT.TRAP 0x1 ;  /* 0x000000040000795c */ /* 0x000fe20000300000 */
.L_x_187:
[----:B------:R-:W-:Y:S01]  /*8030*/  SYNCS.ARRIVE.TRANS64.RED.A1T0 RZ, [UR18], RZ ;  /* 0x000000ffffff79a7 */ /* 0x000fe20008100412 */
[----:B------:R-:W-:Y:S05]  /*8040*/  @!P2 BRA `(.L_x_188) ;  /* 0x000000000004a947 */ /* 0x000fea0003800000 */
[----:B------:R-:W-:Y:S01]  /*8050*/  BPT.TRAP 0x1 ;  /* 0x000000040000795c */ /* 0x000fe20000300000 */
.L_x_188:
[----:B------:R-:W5:Y:S02]  /*8060*/  SYNCS.PHASECHK.TRANS64.TRYWAIT P1, [UR13+0x70], R4 ;  /* 0x00007004ff0075a7 */ /* 0x000f64000802014d */
[----:B-----5:R-:W-:Y:S05]  /*8070*/  @!P1 BRA `(.L_x_189) ;  /* 0x0000001c00f89947 */ /* 0x020fea0003800000 */
.L_x_244:
        /* <DEDUP_REMOVED lines=13> */
.L_x_192:
[----:B--234-:R-:W1:Y:S02]  /*8150*/  LDC R5, c[0x0][0x800] ;  /* 0x00020000ff057b82 */ /* 0x01ce640000000800 */
[----:B-1----:R1:W-:Y:S02]  /*8160*/  SYNCS.ARRIVE.TRANS64.RED.A0TR RZ, [UR13+0x50], R5 ;  /* 0x00005005ffff79a7 */ /* 0x0023e4000830040d */
.L_x_191:
[----:B------:R-:W-:Y:S05]  /*8170*/  BSYNC B0 ;  /* 0x0000000000007941 */ /* 0x000fea0003800000 */
.L_x_190:
[----:B------:R-:W-:Y:S05]  /*8180*/  @!P2 BRA `(.L_x_193) ;  /* 0x000000000004a947 */ /* 0x000fea0003800000 */
[----:B------:R-:W-:Y:S01]  /*8190*/  BPT.TRAP 0x1 ;  /* 0x000000040000795c */ /* 0x000fe20000300000 */
.L_x_193:
[----:B------:R-:W-:Y:S01]  /*81a0*/  SYNCS.ARRIVE.TRANS64.RED.A1T0 RZ, [UR29], RZ ;  /* 0x000000ffffff79a7 */ /* 0x000fe2000810041d */
[----:B------:R-:W-:Y:S05]  /*81b0*/  @!P2 BRA `(.L_x_194) ;  /* 0x000000000004a947 */ /* 0x000fea0003800000 */
[----:B------:R-:W-:Y:S01]  /*81c0*/  BPT.TRAP 0x1 ;  /* 0x000000040000795c */ /* 0x000fe20000300000 */
.L_x_194:
[----:B------:R-:W5:Y:S02]  /*81d0*/  SYNCS.PHASECHK.TRANS64.TRYWAIT P1, [UR13+0x78], R4 ;  /* 0x00007804ff0075a7 */ /* 0x000f64000802014d */
[----:B-----5:R-:W-:Y:S05]  /*81e0*/  @!P1 BRA `(.L_x_195) ;  /* 0x0000001c00b49947 */ /* 0x020fea0003800000 */
.L_x_245:
        /* <DEDUP_REMOVED lines=13> */
.L_x_198:
[----:B------:R-:W1:Y:S02]  /*82c0*/  LDC R4, c[0x0][0x800] ;  /* 0x00020000ff047b82 */ /* 0x000e640000000800 */
[----:B-1----:R1:W-:Y:S02]  /*82d0*/  SYNCS.ARRIVE.TRANS64.RED.A0TR RZ, [UR13+0x58], R4 ;  /* 0x00005804ffff79a7 */ /* 0x0023e4000830040d */
.L_x_197:
[----:B------:R-:W-:Y:S05]  /*82e0*/  BSYNC B0 ;  /* 0x0000000000007941 */ /* 0x000fea0003800000 */
.L_x_196:
[----:B------:R-:W-:Y:S05]  /*82f0*/  @!P2 BRA `(.L_x_199) ;  /* 0x000000000004a947 */ /* 0x000fea0003800000 */
[----:B------:R-:W-:Y:S01]  /*8300*/  BPT.TRAP 0x1 ;  /* 0x000000040000795c */ /* 0x000fe20000300000 */
.L_x_199:
[----:B------:R-:W-:Y:S01]  /*8310*/  IADD3 R16, P0, R16, UR46, RZ ;  /* 0x0000002e10107c10 */ /* 0x000fe2000ff1e0ff */
[----:B------:R-:W-:Y:S01]  /*8320*/  SYNCS.ARRIVE.TRANS64.RED.A1T0 RZ, [UR30], RZ ;  /* 0x000000ffffff79a7 */ /* 0x000fe2000810041e */
[----:B-1----:R-:W-:Y:S01]  /*8330*/  PRMT R4, RZ, 0x7610, R4 ;  /* 0x00007610ff047816 */ /* 0x002fe20000000004 */
[----:B------:R-:W-:Y:S01]  /*8340*/  IMAD.MOV.U32 R21, RZ, RZ, -0x1 ;  /* 0xffffffffff157424 */ /* 0x000fe200078e00ff */
[----:B------:R-:W-:Y:S01]  /*8350*/  IADD3.X R17, R17, UR39, RZ, P0, !PT ;  /* 0x0000002711117c10 */ /* 0x000fe200087fe4ff */
[----:B------:R-:W-:Y:S01]  /*8360*/  IMAD.MOV.U32 R13, RZ, RZ, -0x1 ;  /* 0xffffffffff0d7424 */ /* 0x000fe200078e00ff */
[----:B------:R-:W-:Y:S02]  /*8370*/  ISETP.GE.U32.AND P0, PT, R16, UR6, PT ;  /* 0x0000000610007c0c */ /* 0x000fe4000bf06070 */
[----:B------:R-:W-:Y:S02]  /*8380*/  MOV R20, 0xffffffff ;  /* 0xffffffff00147802 */ /* 0x000fe40000000f00 */
[----:B------:R-:W-:-:S13]  /*8390*/  ISETP.GE.U32.AND.EX P0, PT, R17, UR7, PT, P0 ;  /* 0x0000000711007c0c */ /* 0x000fda000bf06100 */
[----:B------:R-:W-:Y:S05]  /*83a0*/  @P0 BRA `(.L_x_200) ;  /* 0x00000004004c0947 */ /* 0x000fea0003800000 */
[----:B------:R-:W1:Y:S01]  /*83b0*/  S2R R25, SR_CTAID.X ;  /* 0x0000000000197919 */ /* 0x000e620000002500 */
[----:B------:R-:W5:Y:S01]  /*83c0*/  LDC.64 R14, c[0x0][0x8d0] ;  /* 0x00023400ff0e7b82 */ /* 0x000f620000000a00 */
[----:B------:R-:W-:Y:S01]  /*83d0*/  ULDC UR8, c[0x0][0x150] ;  /* 0x0000540000087ab9 */ /* 0x000fe20000000800 */
[----:B--234-:R-:W-:Y:S01]  /*83e0*/  MOV R5, R17 ;  /* 0x0000001100057202 */ /* 0x01cfe20000000f00 */
[----:B------:R-:W2:Y:S05]  /*83f0*/  S2R R20, SR_CTAID.Y ;  /* 0x0000000000147919 */ /* 0x000eaa0000002600 */
[----:B------:R-:W3:Y:S08]  /*8400*/  LDC R18, c[0x0][0x144] ;  /* 0x00005100ff127b82 */ /* 0x000ef00000000800 */
[----:B------:R-:W4:Y:S08]  /*8410*/  LDC R21, c[0x0][0x148] ;  /* 0x00005200ff157b82 */ /* 0x000f300000000800 */
[----:B------:R-:W3:Y:S01]  /*8420*/  LDC R23, c[0x0][0x8d8] ;  /* 0x00023600ff177b82 */ /* 0x000ee20000000800 */
[----:B-----5:R-:W-:-:S04]  /*8430*/  ISETP.NE.U32.AND P0, PT, R14, RZ, PT ;  /* 0x000000ff0e00720c */ /* 0x020fc80003f05070 */
[----:B------:R-:W-:Y:S02]  /*8440*/  ISETP.NE.AND.EX P0, PT, R15, RZ, PT, P0 ;  /* 0x000000ff0f00720c */ /* 0x000fe40003f05300 */
[----:B-1----:R-:W-:Y:S01]  /*8450*/  I2FP.F32.U32 R4, R25 ;  /* 0x0000001900047245 */ /* 0x002fe20000201000 */
[----:B------:R-:W1:Y:S04]  /*8460*/  LDC.64 R10, c[0x0][0x8c8] ;  /* 0x00023200ff0a7b82 */ /* 0x000e680000000a00 */
[----:B------:R-:W-:Y:S01]  /*8470*/  FMUL R6, R4, UR8 ;  /* 0x0000000804067c20 */ /* 0x000fe20008400000 */
[----:B--2---:R-:W-:Y:S01]  /*8480*/  I2FP.F32.U32 R4, R20 ;  /* 0x0000001400047245 */ /* 0x004fe20000201000 */
[----:B------:R-:W-:Y:S02]  /*8490*/  ULDC UR8, c[0x0][0x154] ;  /* 0x0000550000087ab9 */ /* 0x000fe40000000800 */
[----:B------:R2:W1:Y:S02]  /*84a0*/  F2I.U32.TRUNC.NTZ R24, R6 ;  /* 0x0000000600187305 */ /* 0x000464000020f000 */
[----:B------:R-:W-:Y:S01]  /*84b0*/  FMUL R22, R4, UR8 ;  /* 0x0000000804167c20 */ /* 0x000fe20008400000 */
[----:B------:R-:W-:-:S05]  /*84c0*/  IMAD.MOV.U32 R4, RZ, RZ, R16 ;  /* 0x000000ffff047224 */ /* 0x000fca00078e0010 */
[----:B------:R-:W1:Y:S01]  /*84d0*/  F2I.U32.TRUNC.NTZ R22, R22 ;  /* 0x0000001600167305 */ /* 0x000e62000020f000 */
[----:B--234-:R-:W-:Y:S05]  /*84e0*/  @!P0 BRA `(.L_x_201) ;  /* 0x0000000000288947 */ /* 0x01cfea0003800000 */
[----:B------:R-:W2:Y:S02]  /*84f0*/  LDC R5, c[0x0][0x8dc] ;  /* 0x00023700ff057b82 */ /* 0x000ea40000000800 */
[----:B--2---:R-:W-:-:S05]  /*8500*/  IADD3 R5, P0, R16, R5, RZ ;  /* 0x0000000510057210 */ /* 0x004fca0007f1e0ff */
[----:B------:R-:W-:-:S04]  /*8510*/  IMAD.X R13, RZ, RZ, R17, P0 ;  /* 0x000000ffff0d7224 */ /* 0x000fc800000e0611 */
[----:B------:R-:W-:-:S04]  /*8520*/  IMAD.WIDE.U32 R6, R13, R14, RZ ;  /* 0x0000000e0d067225 */ /* 0x000fc800078e00ff */
[----:B------:R-:W-:-:S04]  /*8530*/  IMAD.WIDE.U32 R6, P0, R5, R15, R6 ;  /* 0x0000000f05067225 */ /* 0x000fc80007800006 */
[----:B------:R-:W-:Y:S01]  /*8540*/  IMAD.WIDE.U32 R4, R5, R14, RZ ;  /* 0x0000000e05047225 */ /* 0x000fe200078e00ff */
[----:B------:R-:W-:-:S04]  /*8550*/  MOV R4, R7 ;  /* 0x0000000700047202 */ /* 0x000fc80000000f00 */
[----:B------:R-:W-:Y:S01]  /*8560*/  IADD3 RZ, P1, R5, R6, RZ ;  /* 0x0000000605ff7210 */ /* 0x000fe20007f3e0ff */
[----:B------:R-:W-:-:S04]  /*8570*/  IMAD.X R5, RZ, RZ, RZ, P0 ;  /* 0x000000ffff057224 */ /* 0x000fc800000e06ff */
[----:B------:R-:W-:-:S08]  /*8580*/  IMAD.WIDE.U32.X R4, R13, R15, R4, P1 ;  /* 0x0000000f0d047225 */ /* 0x000fd000008e0404 */
.L_x_201:
[----:B------:R-:W-:Y:S01]  /*8590*/  ISETP.NE.AND P2, PT, R2, 0x1, PT ;  /* 0x000000010200780c */ /* 0x000fe20003f45270 */
[----:B-1----:R-:W-:Y:S01]  /*85a0*/  IMAD.MOV R24, RZ, RZ, -R24 ;  /* 0x000000ffff187224 */ /* 0x002fe200078e0a18 */
[-CC-:B------:R-:W-:Y:S01]  /*85b0*/  SHF.R.U64 R13, R4, R23.reuse, R5.reuse ;  /* 0x00000017040d7219 */ /* 0x180fe20000001205 */
[----:B------:R-:W1:Y:S01]  /*85c0*/  LDC.64 R14, c[0x0][0x8e8] ;  /* 0x00023a00ff0e7b82 */ /* 0x000e620000000a00 */
[----:B------:R-:W-:Y:S01]  /*85d0*/  SHF.R.U32.HI R23, RZ, R23, R5 ;  /* 0x00000017ff177219 */ /* 0x000fe20000011605 */
[----:B------:R-:W-:Y:S01]  /*85e0*/  IMAD R18, R18, R24, R25 ;  /* 0x0000001812127224 */ /* 0x000fe200078e0219 */
[----:B------:R-:W-:Y:S01]  /*85f0*/  IADD3 R25, P0, RZ, -R13, RZ ;  /* 0x8000000dff197210 */ /* 0x000fe20007f1e0ff */
[----:B------:R-:W-:-:S03]  /*8600*/  IMAD.MOV R22, RZ, RZ, -R22 ;  /* 0x000000ffff167224 */ /* 0x000fc600078e0a16 */
[----:B------:R-:W-:Y:S01]  /*8610*/  IADD3.X R23, RZ, ~R23, RZ, P0, !PT ;  /* 0x80000017ff177210 */ /* 0x000fe200007fe4ff */
[----:B------:R-:W2:Y:S01]  /*8620*/  LDC R7, c[0x0][0x8c0] ;  /* 0x00023000ff077b82 */ /* 0x000ea20000000800 */
[----:B------:R-:W-:-:S04]  /*8630*/  IMAD.WIDE.U32 R4, R25, R10, R16 ;  /* 0x0000000a19047225 */ /* 0x000fc800078e0010 */
[----:B------:R-:W-:Y:S02]  /*8640*/  @P2 IMAD R18, R21, R22, R20 ;  /* 0x0000001615122224 */ /* 0x000fe400078e0214 */
[----:B------:R-:W-:Y:S01]  /*8650*/  IMAD R6, R23, R10, RZ ;  /* 0x0000000a17067224 */ /* 0x000fe200078e02ff */
[----:B------:R-:W3:Y:S03]  /*8660*/  LDC R22, c[0x0][0x8b0] ;  /* 0x00022c00ff167b82 */ /* 0x000ee60000000800 */
[----:B------:R-:W-:-:S04]  /*8670*/  IMAD R11, R25, R11, R6 ;  /* 0x0000000b190b7224 */ /* 0x000fc800078e0206 */
[----:B------:R-:W-:Y:S01]  /*8680*/  IMAD.IADD R6, R5, 0x1, R11 ;  /* 0x0000000105067824 */ /* 0x000fe200078e020b */
[----:B------:R-:W4:Y:S01]  /*8690*/  LDC R27, c[0x0][0x900] ;  /* 0x00024000ff1b7b82 */ /* 0x000f220000000800 */
[----:B-1----:R-:W-:-:S04]  /*86a0*/  ISETP.NE.U32.AND P0, PT, R14, RZ, PT ;  /* 0x000000ff0e00720c */ /* 0x002fc80003f05070 */
[----:B------:R-:W-:-:S03]  /*86b0*/  ISETP.NE.AND.EX P0, PT, R15, RZ, PT, P0 ;  /* 0x000000ff0f00720c */ /* 0x000fc60003f05300 */
[----:B------:R-:W1:Y:S01]  /*86c0*/  LDC R23, c[0x0][0x8f0] ;  /* 0x00023c00ff177b82 */ /* 0x000e620000000800 */
[-CC-:B--2---:R-:W-:Y:S02]  /*86d0*/  SHF.R.U64 R20, R4, R7.reuse, R6.reuse ;  /* 0x0000000704147219 */ /* 0x184fe40000001206 */
[----:B------:R-:W-:-:S05]  /*86e0*/  SHF.R.U32.HI R7, RZ, R7, R6 ;  /* 0x00000007ff077219 */ /* 0x000fca0000011606 */
[----:B------:R-:W2:Y:S01]  /*86f0*/  LDC R11, c[0x0][0x8e0] ;  /* 0x00023800ff0b7b82 */ /* 0x000ea20000000800 */
[-CC-:B---3--:R-:W-:Y:S02]  /*8700*/  SHF.R.U64 R25, R20, R22.reuse, R7.reuse ;  /* 0x0000001614197219 */ /* 0x188fe40000001207 */
[----:B------:R-:W-:-:S05]  /*8710*/  SHF.R.U32.HI R4, RZ, R22, R7 ;  /* 0x00000016ff047219 */ /* 0x000fca0000011607 */
[----:B------:R-:W3:Y:S01]  /*8720*/  LDC R21, c[0x0][0x8b8] ;  /* 0x00022e00ff157b82 */ /* 0x000ee20000000800 */
[-CC-:B----4-:R-:W-:Y:S02]  /*8730*/  SHF.R.U64 R22, R25, R27.reuse, R4.reuse ;  /* 0x0000001b19167219 */ /* 0x190fe40000001204 */
[----:B------:R-:W-:-:S03]  /*8740*/  SHF.R.U32.HI R27, RZ, R27, R4 ;  /* 0x0000001bff1b7219 */ /* 0x000fc60000011604 */
[----:B------:R-:W-:Y:S01]  /*8750*/  IMAD.MOV.U32 R4, RZ, RZ, R22 ;  /* 0x000000ffff047224 */ /* 0x000fe200078e0016 */
[----:B------:R-:W-:Y:S01]  /*8760*/  MOV R5, R27 ;  /* 0x0000001b00057202 */ /* 0x000fe20000000f00 */
[----:B------:R-:W4:Y:S01]  /*8770*/  LDC R10, c[0x0][0x8a8] ;  /* 0x00022a00ff0a7b82 */ /* 0x000f220000000800 */
[----:B------:R-:W-:Y:S05]  /*8780*/  @!P0 BRA `(.L_x_202) ;  /* 0x0000000000288947 */ /* 0x000fea0003800000 */
[----:B------:R-:W5:Y:S02]  /*8790*/  LDC R5, c[0x0][0x8f4] ;  /* 0x00023d00ff057b82 */ /* 0x000f640000000800 */
[----:B-----5:R-:W-:-:S05]  /*87a0*/  IADD3 R5, P0, R22, R5, RZ ;  /* 0x0000000516057210 */ /* 0x020fca0007f1e0ff */
        /* <DEDUP_REMOVED lines=8> */
.L_x_202:
[----:B-1----:R-:W-:Y:S02]  /*8830*/  SHF.R.U64 R4, R4, R23, R5 ;  /* 0x0000001704047219 */ /* 0x002fe40000001205 */
[----:B------:R-:W-:Y:S02]  /*8840*/  LOP3.LUT R25, R25, R0, RZ, 0xc0, !PT ;  /* 0x0000000019197212 */ /* 0x000fe400078ec0ff */
[----:B------:R-:W-:Y:S01]  /*8850*/  LOP3.LUT R20, R20, R3, RZ, 0xc0, !PT ;  /* 0x0000000314147212 */ /* 0x000fe200078ec0ff */
[----:B------:R-:W-:Y:S02]  /*8860*/  IMAD.MOV R5, RZ, RZ, -R4 ;  /* 0x000000ffff057224 */ /* 0x000fe400078e0a04 */
[----:B------:R-:W-:Y:S02]  /*8870*/  IMAD R25, R4, UR21, R25 ;  /* 0x0000001504197c24 */ /* 0x000fe4000f8e0219 */
[----:B--2---:R-:W-:Y:S02]  /*8880*/  IMAD R11, R5, R11, R22 ;  /* 0x0000000b050b7224 */ /* 0x004fe400078e0216 */
[----:B---3--:R-:W-:-:S02]  /*8890*/  IMAD R21, R25, R21, R18 ;  /* 0x0000001519157224 */ /* 0x008fc400078e0212 */
[----:B----4-:R-:W-:Y:S02]  /*88a0*/  IMAD R10, R11, R10, R20 ;  /* 0x0000000a0b0a7224 */ /* 0x010fe400078e0214 */
[----:B------:R-:W-:-:S03]  /*88b0*/  IMAD.MOV.U32 R4, RZ, RZ, 0x1 ;  /* 0x00000001ff047424 */ /* 0x000fc600078e00ff */
[----:B------:R-:W-:Y:S02]  /*88c0*/  SEL R20, R10, R21, !P2 ;  /* 0x000000150a147207 */ /* 0x000fe40005000000 */
[----:B------:R-:W-:-:S07]  /*88d0*/  SEL R21, R21, R10, !P2 ;  /* 0x0000000a15157207 */ /* 0x000fce0005000000 */
.L_x_200:
[----:B------:R-:W-:-:S13]  /*88e0*/  LOP3.LUT P0, RZ, R4, 0xff, RZ, 0xc0, !PT ;  /* 0x000000ff04ff7812 */ /* 0x000fda000780c0ff */
[----:B------:R-:W-:Y:S05]  /*88f0*/  @P0 BRA `(.L_x_203) ;  /* 0xffffffe800f00947 */ /* 0x000fea000383ffff */
.L_x_147:
[----:B------:R-:W-:-:S13]  /*8900*/  ELECT P0, URZ, PT ;  /* 0x00000000003f782f */ /* 0x000fda0003800000 */
[----:B------:R-:W-:Y:S05]  /*8910*/  @!P0 BRA `(.L_x_13) ;  /* 0x0000001000508947 */ /* 0x000fea0003800000 */
[----:B------:R-:W-:-:S04]  /*8920*/  LOP3.LUT R19, R19, 0x2, RZ, 0xfc, !PT ;  /* 0x0000000213137812 */ /* 0x000fc800078efcff */
[----:B------:R-:W-:-:S13]  /*8930*/  ISETP.NE.AND P1, PT, R19, 0x3, PT ;  /* 0x000000031300780c */ /* 0x000fda0003f25270 */
[----:B------:R-:W-:Y:S05]  /*8940*/  @!P1 BRA `(.L_x_204) ;  /* 0x0000000000049947 */ /* 0x000fea0003800000 */
[----:B-1----:R-:W-:Y:S01]  /*8950*/  BPT.TRAP 0x1 ;  /* 0x000000040000795c */ /* 0x002fe20000300000 */
.L_x_204:
[----:B-1----:R-:W-:Y:S01]  /*8960*/  MOV R0, 0x400 ;  /* 0x0000040000007802 */ /* 0x002fe20000000f00 */
[----:B------:R-:W-:Y:S01]  /*8970*/  IMAD.MOV.U32 R2, RZ, RZ, 0x1 ;  /* 0x00000001ff027424 */ /* 0x000fe200078e00ff */
[----:B------:R-:W-:-:S04]  /*8980*/  MOV R3, UR37 ;  /* 0x0000002500037c02 */ /* 0x000fc80008000f00 */
[----:B------:R-:W-:Y:S02]  /*8990*/  LEA R0, R3, R0, 0x18 ;  /* 0x0000000003007211 */ /* 0x000fe400078ec0ff */
[----:B------:R-:W-:-:S04]  /*89a0*/  SHF.L.U32 R3, R2, 0x1f, RZ ;  /* 0x0000001f02037819 */ /* 0x000fc800000006ff */
[----:B------:R-:W1:Y:S02]  /*89b0*/  SYNCS.PHASECHK.TRANS64.TRYWAIT P0, [R0+URZ+0x60], R3 ;  /* 0x00006003000075a7 */ /* 0x000e64000800017f */
[----:B-1----:R-:W-:Y:S05]  /*89c0*/  @!P0 BRA `(.L_x_205) ;  /* 0x0000001400d48947 */ /* 0x002fea0003800000 */
.L_x_246:
[----:B------:R-:W-:Y:S05]  /*89d0*/  @!P1 BRA `(.L_x_206) ;  /* 0x0000000000049947 */ /* 0x000fea0003800000 */
[----:B------:R-:W-:Y:S01]  /*89e0*/  BPT.TRAP 0x1 ;  /* 0x000000040000795c */ /* 0x000fe20000300000 */
.L_x_206:
[----:B------:R-:W1:Y:S02]  /*89f0*/  SYNCS.PHASECHK.TRANS64.TRYWAIT P0, [R0+URZ+0x68], R3 ;  /* 0x00006803000075a7 */ /* 0x000e64000800017f */
[----:B-1----:R-:W-:Y:S05]  /*8a00*/  @!P0 BRA `(.L_x_207) ;  /* 0x0000001400d88947 */ /* 0x002fea0003800000 */
.L_x_247:
[----:B------:R-:W-:Y:S05]  /*8a10*/  @!P1 BRA `(.L_x_208) ;  /* 0x0000000000049947 */ /* 0x000fea0003800000 */
[----:B------:R-:W-:Y:S01]  /*8a20*/  BPT.TRAP 0x1 ;  /* 0x000000040000795c */ /* 0x000fe20000300000 */
.L_x_208:
[----:B------:R-:W1:Y:S02]  /*8a30*/  SYNCS.PHASECHK.TRANS64.TRYWAIT P0, [R0+URZ+0x70], R3 ;  /* 0x00007003000075a7 */ /* 0x000e64000800017f */
[----:B-1----:R-:W-:Y:S05]  /*8a40*/  @!P0 BRA `(.L_x_209) ;  /* 0x0000001400dc8947 */ /* 0x002fea0003800000 */
.L_x_248:
[----:B------:R-:W-:Y:S05]  /*8a50*/  @!P1 BRA `(.L_x_210) ;  /* 0x0000000000049947 */ /* 0x000fea0003800000 */
[----:B------:R-:W-:Y:S01]  /*8a60*/  BPT.TRAP 0x1 ;  /* 0x000000040000795c */ /* 0x000fe20000300000 */
.L_x_210:
[----:B------:R-:W-:-:S05]  /*8a70*/  IMAD.MOV.U32 R3, RZ, RZ, 0x1 ;  /* 0x00000001ff037424 */ /* 0x000fca00078e00ff */
[----:B------:R-:W-:-:S07]  /*8a80*/  SHF.L.U32 R3, R3, 0x1f, RZ ;  /* 0x0000001f03037819 */ /* 0x000fce00000006ff */
.L_x_211:
[----:B------:R1:W1:Y:S02]  /*8a90*/  SYNCS.PHASECHK.TRANS64.TRYWAIT P0, [R0+URZ+0x78], R3 ;  /* 0x00007803000075a7 */ /* 0x000264000800017f */
[----:B-1----:R-:W-:Y:S05]  /*8aa0*/  @!P0 NANOSLEEP.SYNCS 0x989680 ;  /* 0x009896800000895d */ /* 0x002fea0003900000 */
[----:B------:R-:W1:Y:S02]  /*8ab0*/  @!P0 SYNCS.PHASECHK.TRANS64 P0, [R0+URZ+0x78], R3 ;  /* 0x00007803000085a7 */ /* 0x000e64000800007f */
[----:B-1----:R-:W-:Y:S05]  /*8ac0*/  @P0 BRA `(.L_x_13) ;  /* 0x0000000c00e40947 */ /* 0x002fea0003800000 */
[----:B------:R-:W-:Y:S05]  /*8ad0*/  BRA `(.L_x_211) ;  /* 0xfffffffc00ec7947 */ /* 0x000fea000383ffff */
.L_x_142:
[----:B------:R-:W-:Y:S01]  /*8ae0*/  LOP3.LUT P0, RZ, R10, 0xff, RZ, 0xc0, !PT ;  /* 0x000000ff0aff7812 */ /* 0x000fe2000780c0ff */
[----:B------:R-:W-:Y:S01]  /*8af0*/  IMAD.MOV.U32 R9, RZ, RZ, RZ ;  /* 0x000000ffff097224 */ /* 0x000fe200078e00ff */
[----:B------:R-:W-:-:S11]  /*8b00*/  MOV R10, 0x1 ;  /* 0x00000001000a7802 */ /* 0x000fd60000000f00 */
[----:B------:R-:W-:Y:S05]  /*8b10*/  @!P0 BRA `(.L_x_212) ;  /* 0x0000000c001c8947 */ /* 0x000fea0003800000 */
[----:B------:R-:W2:Y:S01]  /*8b20*/  LDC R0, c[0x0][0x28c] ;  /* 0x0000a300ff007b82 */ /* 0x000ea20000000800 */
[----:B------:R-:W-:Y:S01]  /*8b30*/  ULDC UR6, c[0x0][0x900] ;  /* 0x0002400000067ab9 */ /* 0x000fe20000000800 */
[----:B------:R-:W-:Y:S01]  /*8b40*/  UMOV UR7, 0xffffffff ;  /* 0xffffffff00077882 */ /* 0x000fe20000000000 */
[----:B------:R-:W-:Y:S01]  /*8b50*/  BSSY B0, `(.L_x_212) ;  /* 0x00000c3000007945 */ /* 0x000fe20003800000 */
[----:B-1----:R-:W-:Y:S01]  /*8b60*/  USHF.L.U32 UR4, UR37, 0x7, URZ ;  /* 0x0000000725047899 */ /* 0x002fe2000800063f */
[----:B------:R-:W-:Y:S01]  /*8b70*/  LOP3.LUT R11, R22, 0x2, RZ, 0xfc, !PT ;  /* 0x00000002160b7812 */ /* 0x000fe200078efcff */
[----:B------:R-:W-:Y:S01]  /*8b80*/  USHF.L.U32 UR7, UR7, UR6, URZ ;  /* 0x0000000607077299 */ /* 0x000fe2000800063f */
[----:B------:R-:W-:Y:S01]  /*8b90*/  IMAD.MOV.U32 R10, RZ, RZ, 0x1 ;  /* 0x00000001ff0a7424 */ /* 0x000fe200078e00ff */
[----:B------:R-:W-:Y:S01]  /*8ba0*/  ULDC UR5, c[0x0][0x8a8] ;  /* 0x00022a0000057ab9 */ /* 0x000fe20000000800 */
[----:B------:R-:W-:Y:S01]  /*8bb0*/  IMAD.MOV.U32 R9, RZ, RZ, RZ ;  /* 0x000000ffff097224 */ /* 0x000fe200078e00ff */
[----:B------:R-:W-:-:S02]  /*8bc0*/  USHF.L.U32 UR22, UR37, 0xd, URZ ;  /* 0x0000000d25167899 */ /* 0x000fc4000800063f */
[----:B------:R-:W-:Y:S02]  /*8bd0*/  ULOP3.LUT UR4, UR4, 0x80, URZ, 0xc0, !UPT ;  /* 0x0000008004047892 */ /* 0x000fe4000f8ec03f */
[----:B------:R-:W-:Y:S02]  /*8be0*/  UIADD3 UR5, UR5, -0x1, URZ ;  /* 0xffffffff05057890 */ /* 0x000fe4000fffe03f */
[----:B------:R-:W-:Y:S02]  /*8bf0*/  USHF.L.U32 UR18, UR38, UR6, URZ ;  /* 0x0000000626127299 */ /* 0x000fe4000800063f */
[----:B------:R-:W-:Y:S01]  /*8c00*/  ULOP3.LUT UR17, URZ, UR7, URZ, 0x33, !UPT ;  /* 0x000000073f117292 */ /* 0x000fe2000f8e333f */
[----:B------:R-:W-:Y:S01]  /*8c10*/  ULDC.64 UR20, c[0x0][0x198] ;  /* 0x0000660000147ab9 */ /* 0x000fe20000000a00 */
[----:B--2---:R-:W-:-:S05]  /*8c20*/  VIADD R0, R0, 0x3f ;  /* 0x0000003f00007836 */ /* 0x004fca0000000000 */
[----:B------:R-:W-:-:S04]  /*8c30*/  SHF.R.S32.HI R3, RZ, 0x1f, R0 ;  /* 0x0000001fff037819 */ /* 0x000fc80000011400 */
[----:B------:R-:W-:Y:S02]  /*8c40*/  LEA.HI R3, R3, R0, RZ, 0x6 ;  /* 0x0000000003037211 */ /* 0x000fe400078f30ff */
[----:B------:R-:W-:Y:S02]  /*8c50*/  MOV R0, 0x1 ;  /* 0x0000000100007802 */ /* 0x000fe40000000f00 */
[--C-:B------:R-:W-:Y:S02]  /*8c60*/  SHF.R.S32.HI R8, RZ, 0x6, R3.reuse ;  /* 0x00000006ff087819 */ /* 0x100fe40000011403 */
[----:B------:R-:W-:Y:S02]  /*8c70*/  PRMT R3, R0, 0x7610, R3 ;  /* 0x0000761000037816 */ /* 0x000fe40000000003 */
[----:B------:R-:W-:-:S07]  /*8c80*/  IADD3 R0, R8, 0x1, RZ ;  /* 0x0000000108007810 */ /* 0x000fce0007ffe0ff */
.L_x_223:
[----:B------:R-:W-:-:S03]  /*8c90*/  UMOV UR6, 0xffffffff ;  /* 0xffffffff00067882 */ /* 0x000fc60000000000 */
[----:B------:R-:W-:Y:S05]  /*8ca0*/  BRA.DIV UR6, `(.L_x_213) ;  /* 0x0000001606587947 */ /* 0x000fea000b800000 */
[----:B------:R-:W-:-:S13]  /*8cb0*/  ELECT P6, URZ, PT ;  /* 0x00000000003f782f */ /* 0x000fda00038c0000 */
.L_x_251:
[----:B------:R-:W1:Y:S01]  /*8cc0*/  LDC R4, c[0x0][0x28c] ;  /* 0x0000a300ff047b82 */ /* 0x000e620000000800 */
[----:B------:R-:W-:Y:S01]  /*8cd0*/  BSSY B1, `(.L_x_214) ;  /* 0x0000038000017945 */ /* 0x000fe20003800000 */
[----:B-1----:R-:W-:-:S13]  /*8ce0*/  ISETP.LT.OR P6, PT, R4, 0x1, !P6 ;  /* 0x000000010400780c */ /* 0x002fda00077c1670 */
[----:B------:R-:W-:Y:S05]  /*8cf0*/  @P6 BRA `(.L_x_215) ;  /* 0x0000000000d46947 */ /* 0x000fea0003800000 */
[----:B------:R-:W-:Y:S01]  /*8d00*/  LEA R20, R20, UR4, 0x8 ;  /* 0x0000000414147c11 */ /* 0x000fe2000f8e40ff */
[----:B------:R-:W-:Y:S01]  /*8d10*/  IMAD.SHL.U32 R21, R21, 0x80, RZ ;  /* 0x0000008015157824 */ /* 0x000fe200078e00ff */
[----:B------:R-:W-:Y:S01]  /*8d20*/  MOV R4, R0 ;  /* 0x0000000000047202 */ /* 0x000fe20000000f00 */
[----:B------:R-:W-:Y:S02]  /*8d30*/  IMAD.MOV.U32 R19, RZ, RZ, RZ ;  /* 0x000000ffff137224 */ /* 0x000fe400078e00ff */
[----:B------:R-:W-:Y:S02]  /*8d40*/  IMAD.MOV.U32 R5, RZ, RZ, R10 ;  /* 0x000000ffff057224 */ /* 0x000fe400078e000a */
[----:B------:R-:W-:-:S07]  /*8d50*/  IMAD.MOV.U32 R6, RZ, RZ, R9 ;  /* 0x000000ffff067224 */ /* 0x000fce00078e0009 */
.L_x_218:
[----:B------:R-:W1:Y:S01]  /*8d60*/  S2R R12, SR_CgaCtaId ;  /* 0x00000000000c7919 */ /* 0x000e620000008800 */
[----:B------:R-:W-:Y:S02]  /*8d70*/  MOV R7, 0x400 ;  /* 0x0000040000077802 */ /* 0x000fe40000000f00 */
[----:B------:R-:W-:Y:S02]  /*8d80*/  LOP3.LUT P1, RZ, R18, 0x7f, RZ, 0xc0, !PT ;  /* 0x0000007f12ff7812 */ /* 0x000fe4000782c0ff */
[----:B-1----:R-:W-:Y:S02]  /*8d90*/  LEA R15, R12, R7, 0x18 ;  /* 0x000000070c0f7211 */ /* 0x002fe400078ec0ff */
[----:B------:R-:W-:-:S09]  /*8da0*/  SHF.L.U32 R7, R5, 0x1f, RZ ;  /* 0x0000001f05077819 */ /* 0x000fd200000006ff */
[----:B------:R-:W1:Y:S01]  /*8db0*/  @!P1 LDC R12, c[0x0][0x500] ;  /* 0x00014000ff0c9b82 */ /* 0x000e620000000800 */
[----:B------:R-:W-:-:S04]  /*8dc0*/  LEA R14, R6, R15, 0x3 ;  /* 0x0000000f060e7211 */ /* 0x000fc800078e18ff */
[----:B------:R-:W2:Y:S02]  /*8dd0*/  SYNCS.PHASECHK.TRANS64.TRYWAIT P0, [R14+URZ+0x20], R7 ;  /* 0x000020070e0075a7 */ /* 0x000ea4000800017f */
[----:B--2---:R-:W-:Y:S05]  /*8de0*/  @!P0 BRA `(.L_x_216) ;  /* 0x0000001400288947 */ /* 0x004fea0003800000 */
.L_x_252:
[----:B--2---:R-:W-:Y:S01]  /*8df0*/  PRMT R7, R11, 0x9910, RZ ;  /* 0x000099100b077816 */ /* 0x004fe200000000ff */
[----:B-1----:R1:W-:Y:S03]  /*8e00*/  @!P1 SYNCS.ARRIVE.TRANS64 RZ, [R14+URZ], R12 ;  /* 0x0000000c0eff99a7 */ /* 0x0023e6000800003f */
[----:B------:R-:W-:-:S13]  /*8e10*/  ISETP.NE.AND P0, PT, R7, 0x2, PT ;  /* 0x000000020700780c */ /* 0x000fda0003f05270 */
[----:B-1----:R-:W-:Y:S05]  /*8e20*/  @P0 BRA `(.L_x_217) ;  /* 0x0000000000040947 */ /* 0x002fea0003800000 */
[----:B------:R-:W-:Y:S01]  /*8e30*/  BPT.TRAP 0x1 ;  /* 0x000000040000795c */ /* 0x000fe20000300000 */
.L_x_217:
[----:B------:R-:W-:Y:S01]  /*8e40*/  R2UR UR7, R6 ;  /* 0x00000000060772ca */ /* 0x000fe200000e0000 */
[----:B------:R-:W-:Y:S01]  /*8e50*/  VIADD R4, R4, 0xffffffff ;  /* 0xffffffff04047836 */ /* 0x000fe20000000000 */
[----:B------:R-:W-:Y:S01]  /*8e60*/  R2UR UR13, R15 ;  /* 0x000000000f0d72ca */ /* 0x000fe200000e0000 */
[----:B------:R-:W-:Y:S01]  /*8e70*/  UIADD3 UR6, UP0, UR20, 0xf0, URZ ;  /* 0x000000f014067890 */ /* 0x000fe2000ff1e03f */
[----:B------:R-:W-:Y:S01]  /*8e80*/  R2UR UR9, R14 ;  /* 0x000000000e0972ca */ /* 0x000fe200000e0000 */
[----:B------:R-:W-:Y:S01]  /*8e90*/  UIADD3 UR24, UP1, UR20, 0x1f0, URZ ;  /* 0x000001f014187890 */ /* 0x000fe2000ff3e03f */
[----:B------:R-:W-:Y:S01]  /*8ea0*/  R2UR UR11, R21 ;  /* 0x00000000150b72ca */ /* 0x000fe200000e0000 */
[----:B------:R-:W-:Y:S01]  /*8eb0*/  VIADD R6, R6, 0x1 ;  /* 0x0000000106067836 */ /* 0x000fe20000000000 */
[----:B------:R-:W-:Y:S01]  /*8ec0*/  R2UR UR10, R19 ;  /* 0x00000000130a72ca */ /* 0x000fe200000e0000 */
[----:B------:R-:W-:Y:S01]  /*8ed0*/  UIADD3.X UR25, URZ, UR21, URZ, UP1, !UPT ;  /* 0x000000153f197290 */ /* 0x000fe20008ffe43f */
[----:B------:R-:W-:Y:S01]  /*8ee0*/  R2UR UR12, R13 ;  /* 0x000000000d0c72ca */ /* 0x000fe200000e0000 */
[----:B------:R-:W-:Y:S01]  /*8ef0*/  UMOV UR14, 0x0 ;  /* 0x00000000000e7882 */ /* 0x000fe20000000000 */
[----:B------:R-:W-:Y:S01]  /*8f00*/  R2UR UR19, R20 ;  /* 0x00000000141372ca */ /* 0x000fe200000e0000 */
[----:B------:R-:W-:Y:S01]  /*8f10*/  USHF.L.U32 UR7, UR7, 0xe, URZ ;  /* 0x0000000e07077899 */ /* 0x000fe2000800063f */
[----:B------:R-:W-:Y:S01]  /*8f20*/  ISETP.GT.AND P1, PT, R4, 0x1, PT ;  /* 0x000000010400780c */ /* 0x000fe20003f24270 */
[----:B------:R-:W-:Y:S01]  /*8f30*/  UMOV UR15, 0x10000000 ;  /* 0x10000000000f7882 */ /* 0x000fe20000000000 */
[C---:B------:R-:W-:Y:S01]  /*8f40*/  ISETP.NE.AND P0, PT, R6.reuse, 0x4, PT ;  /* 0x000000040600780c */ /* 0x040fe20003f05270 */
[----:B------:R-:W-:Y:S01]  /*8f50*/  ULOP3.LUT UR8, UR7, 0x2000, UR22, 0xf8, !UPT ;  /* 0x0000200007087892 */ /* 0x000fe2000f8ef816 */
[----:B------:R-:W-:Y:S01]  /*8f60*/  IADD3 R19, R19, 0x40, RZ ;  /* 0x0000004013137810 */ /* 0x000fe20007ffe0ff */
[----:B------:R-:W-:Y:S01]  /*8f70*/  UMOV UR23, 0x30000 ;  /* 0x0003000000177882 */ /* 0x000fe20000000000 */
[----:B------:R-:W-:Y:S01]  /*8f80*/  SEL R12, RZ, 0x1, P0 ;  /* 0x00000001ff0c7807 */ /* 0x000fe20000000000 */
[----:B------:R-:W-:Y:S01]  /*8f90*/  ULEA UR8, UR8, UR13, 0x1 ;  /* 0x0000000d08087291 */ /* 0x000fe2000f8e083f */
[----:B------:R-:W-:Y:S01]  /*8fa0*/  SEL R6, R6, RZ, P0 ;  /* 0x000000ff06067207 */ /* 0x000fe20000000000 */
[----:B------:R-:W-:Y:S01]  /*8fb0*/  UIADD3 UR13, UR13, 0x8400, UR7 ;  /* 0x000084000d0d7890 */ /* 0x000fe2000fffe007 */
[----:B------:R-:W-:Y:S01]  /*8fc0*/  LOP3.LUT R5, R5, R12, RZ, 0x3c, !PT ;  /* 0x0000000c05057212 */ /* 0x000fe200078e3cff */
[----:B------:R-:W-:-:S02]  /*8fd0*/  UIADD3.X UR7, URZ, UR21, URZ, UP0, !UPT ;  /* 0x000000153f077290 */ /* 0x000fc400087fe43f */
[----:B------:R-:W-:-:S03]  /*8fe0*/  UIADD3 UR16, UR8, 0x18400, URZ ;  /* 0x0001840008107890 */ /* 0x000fc6000fffe03f */
[----:B------:R-:W-:-:S04]  /*8ff0*/  UMOV UR8, UR13 ;  /* 0x0000000d00087c82 */ /* 0x000fc80008000000 */
[----:B------:R1:W-:Y:S02]  /*9000*/  UTMALDG.3D [UR8], [UR6], desc[UR14] ;  /* 0x00000e08060075b4 */ /* 0x0003e40008011000 */
[----:B-1----:R-:W-:Y:S01]  /*9010*/  UMOV UR8, UR16 ;  /* 0x0000001000087c82 */ /* 0x002fe20008000000 */
[----:B------:R-:W-:Y:S02]  /*9020*/  UMOV UR11, UR19 ;  /* 0x00000013000b7c82 */ /* 0x000fe40008000000 */
[----:B------:R1:W-:Y:S02]  /*9030*/  UTMALDG.3D.MULTICAST [UR8], [UR24], UR23, desc[UR14] ;  /* 0x00000e08180073b4 */ /* 0x0003e40008011817 */
[----:B-1----:R-:W-:Y:S05]  /*9040*/  @P1 BRA `(.L_x_218) ;  /* 0xfffffffc00441947 */ /* 0x002fea000383ffff */
.L_x_215:
[----:B------:R-:W-:Y:S05]  /*9050*/  BSYNC B1 ;  /* 0x0000000000017941 */ /* 0x000fea0003800000 */
.L_x_214:
[----:B------:R-:W-:Y:S01]  /*9060*/  LOP3.LUT P1, RZ, R3, 0xff, RZ, 0xc0, !PT ;  /* 0x000000ff03ff7812 */ /* 0x000fe2000782c0ff */
[----:B------:R-:W-:Y:S01]  /*9070*/  IMAD.IADD R9, R8, 0x1, R9 ;  /* 0x0000000108097824 */ /* 0x000fe200078e0209 */
[----:B------:R-:W-:Y:S01]  /*9080*/  IADD3 R16, P2, R16, UR46, RZ ;  /* 0x0000002e10107c10 */ /* 0x000fe2000ff5e0ff */
[----:B------:R-:W-:Y:S01]  /*9090*/  ULDC.64 UR6, c[0x0][0x8f8] ;  /* 0x00023e0000067ab9 */ /* 0x000fe20000000a00 */
[----:B------:R-:W-:Y:S01]  /*90a0*/  BSSY B1, `(.L_x_219) ;  /* 0x000006b000017945 */ /* 0x000fe20003800000 */
[----:B------:R-:W-:Y:S01]  /*90b0*/  IMAD.MOV.U32 R21, RZ, RZ, -0x1 ;  /* 0xffffffffff157424 */ /* 0x000fe200078e00ff */
[----:B------:R-:W-:Y:S01]  /*90c0*/  SHF.R.U32.HI R3, RZ, 0x2, R9 ;  /* 0x00000002ff037819 */ /* 0x000fe20000011609 */
[----:B------:R-:W-:Y:S01]  /*90d0*/  IMAD.MOV.U32 R13, RZ, RZ, -0x1 ;  /* 0xffffffffff0d7424 */ /* 0x000fe200078e00ff */
[----:B------:R-:W-:Y:S02]  /*90e0*/  ISETP.GT.U32.AND P0, PT, R9, 0x3, PT ;  /* 0x000000030900780c */ /* 0x000fe40003f04070 */
[----:B------:R-:W-:-:S02]  /*90f0*/  LOP3.LUT R3, R3, 0x1, RZ, 0xc0, !PT ;  /* 0x0000000103037812 */ /* 0x000fc400078ec0ff */
[----:B------:R-:W-:Y:S01]  /*9100*/  ISETP.LT.U32.AND P0, PT, R8, 0x4, P0 ;  /* 0x000000040800780c */ /* 0x000fe20000701070 */
[----:B------:R-:W1:Y:S01]  /*9110*/  @P1 S2R R5, SR_CgaCtaId ;  /* 0x0000000000051919 */ /* 0x000e620000008800 */
[----:B------:R-:W-:Y:S02]  /*9120*/  @P1 MOV R4, 0x400 ;  /* 0x0000040000041802 */ /* 0x000fe40000000f00 */
[----:B------:R-:W-:Y:S02]  /*9130*/  IADD3.X R17, R17, UR39, RZ, P2, !PT ;  /* 0x0000002711117c10 */ /* 0x000fe400097fe4ff */
[----:B------:R-:W-:Y:S02]  /*9140*/  ISETP.GE.U32.AND P2, PT, R16, UR6, PT ;  /* 0x0000000610007c0c */ /* 0x000fe4000bf46070 */
[----:B------:R-:W-:Y:S02]  /*9150*/  MOV R20, 0xffffffff ;  /* 0xffffffff00147802 */ /* 0x000fe40000000f00 */
[----:B------:R-:W-:-:S02]  /*9160*/  LOP3.LUT R9, R9, 0x3, RZ, 0xc0, !PT ;  /* 0x0000000309097812 */ /* 0x000fc400078ec0ff */
[----:B-1----:R-:W-:-:S04]  /*9170*/  @P1 LEA R4, R5, R4, 0x18 ;  /* 0x0000000405041211 */ /* 0x002fc800078ec0ff */
[----:B------:R1:W-:Y:S01]  /*9180*/  @P1 SYNCS.ARRIVE.TRANS64.A1T0 RZ, [R4+URZ+0x88], RZ ;  /* 0x000088ff04ff19a7 */ /* 0x0003e2000810003f */
[----:B------:R-:W-:Y:S02]  /*9190*/  ISETP.NE.U32.AND P1, PT, R3, 0x1, PT ;  /* 0x000000010300780c */ /* 0x000fe40003f25070 */
[----:B------:R-:W-:Y:S02]  /*91a0*/  SEL R3, RZ, 0x1, !P0 ;  /* 0x00000001ff037807 */ /* 0x000fe40004000000 */
[----:B------:R-:W-:Y:S02]  /*91b0*/  ISETP.GE.U32.AND.EX P0, PT, R17, UR7, PT, P2 ;  /* 0x0000000711007c0c */ /* 0x000fe4000bf06120 */
[----:B------:R-:W-:-:S04]  /*91c0*/  ISETP.GT.U32.AND P1, PT, R8, 0x3, !P1 ;  /* 0x000000030800780c */ /* 0x000fc80004f24070 */
[----:B-1----:R-:W-:-:S04]  /*91d0*/  SEL R4, RZ, 0x1, !P1 ;  /* 0x00000001ff047807 */ /* 0x002fc80004800000 */
[--C-:B------:R-:W-:Y:S02]  /*91e0*/  LOP3.LUT R10, R4, R10, R3.reuse, 0x96, !PT ;  /* 0x0000000a040a7212 */ /* 0x100fe400078e9603 */
[----:B------:R-:W-:Y:S02]  /*91f0*/  PRMT R4, RZ, 0x7610, R4 ;  /* 0x00007610ff047816 */ /* 0x000fe40000000004 */
[----:B------:R-:W-:Y:S01]  /*9200*/  PRMT R3, RZ, 0x7610, R3 ;  /* 0x00007610ff037816 */ /* 0x000fe20000000003 */
[----:B------:R-:W-:Y:S06]  /*9210*/  @P0 BRA `(.L_x_220) ;  /* 0x00000004004c0947 */ /* 0x000fec0003800000 */
[----:B------:R-:W1:Y:S01]  /*9220*/  S2R R14, SR_CTAID.X ;  /* 0x00000000000e7919 */ /* 0x000e620000002500 */
[----:B------:R-:W-:Y:S01]  /*9230*/  ULDC.64 UR6, c[0x0][0x8d0] ;  /* 0x0002340000067ab9 */ /* 0x000fe20000000a00 */
[----:B------:R-:W2:Y:S01]  /*9240*/  LDC R15, c[0x0][0x144] ;  /* 0x00005100ff0f7b82 */ /* 0x000ea20000000800 */
[----:B------:R-:W-:Y:S01]  /*9250*/  ISETP.NE.U32.AND P0, PT, RZ, UR6, PT ;  /* 0x00000006ff007c0c */ /* 0x000fe2000bf05070 */
[----:B------:R-:W3:Y:S01]  /*9260*/  S2R R12, SR_CTAID.Y ;  /* 0x00000000000c7919 */ /* 0x000ee20000002600 */
[----:B------:R-:W-:Y:S01]  /*9270*/  ULDC UR8, c[0x0][0x150] ;  /* 0x0000540000087ab9 */ /* 0x000fe20000000800 */
[----:B------:R-:W-:Y:S01]  /*9280*/  ULDC UR9, c[0x0][0x8d8] ;  /* 0x0002360000097ab9 */ /* 0x000fe20000000800 */
[----:B------:R-:W-:Y:S01]  /*9290*/  ISETP.NE.AND.EX P0, PT, RZ, UR7, PT, P0 ;  /* 0x00000007ff007c0c */ /* 0x000fe2000bf05300 */
[----:B------:R-:W-:Y:S01]  /*92a0*/  IMAD.MOV.U32 R4, RZ, RZ, R16 ;  /* 0x000000ffff047224 */ /* 0x000fe200078e0010 */
[----:B-1----:R-:W-:-:S05]  /*92b0*/  I2FP.F32.U32 R5, R14 ;  /* 0x0000000e00057245 */ /* 0x002fca0000201000 */
[----:B------:R-:W-:Y:S01]  /*92c0*/  FMUL R19, R5, UR8 ;  /* 0x0000000805137c20 */ /* 0x000fe20008400000 */
[----:B------:R-:W-:-:S05]  /*92d0*/  MOV R5, R17 ;  /* 0x0000001100057202 */ /* 0x000fca0000000f00 */
[----:B---3--:R-:W-:Y:S05]  /*92e0*/  @!P0 BRA `(.L_x_221) ;  /* 0x0000000000288947 */ /* 0x008fea0003800000 */
[----:B------:R-:W-:Y:S02]  /*92f0*/  ULDC UR8, c[0x0][0x8dc] ;  /* 0x0002370000087ab9 */ /* 0x000fe40000000800 */
[----:B------:R-:W-:-:S05]  /*9300*/  IADD3 R5, P0, R16, UR8, RZ ;  /* 0x0000000810057c10 */ /* 0x000fca000ff1e0ff */
[----:B------:R-:W-:-:S04]  /*9310*/  IMAD.X R13, RZ, RZ, R17, P0 ;  /* 0x000000ffff0d7224 */ /* 0x000fc800000e0611 */
[----:B------:R-:W-:-:S04]  /*9320*/  IMAD.WIDE.U32 R6, R13, UR6, RZ ;  /* 0x000000060d067c25 */ /* 0x000fc8000f8e00ff */
[----:B------:R-:W-:-:S04]  /*9330*/  IMAD.WIDE.U32 R6, P0, R5, UR7, R6 ;  /* 0x0000000705067c25 */ /* 0x000fc8000f800006 */
[----:B------:R-:W-:Y:S01]  /*9340*/  IMAD.WIDE.U32 R4, R5, UR6, RZ ;  /* 0x0000000605047c25 */ /* 0x000fe2000f8e00ff */
[----:B------:R-:W-:-:S04]  /*9350*/  MOV R4, R7 ;  /* 0x0000000700047202 */ /* 0x000fc80000000f00 */
[----:B------:R-:W-:Y:S01]  /*9360*/  IADD3 RZ, P1, R5, R6, RZ ;  /* 0x0000000605ff7210 */ /* 0x000fe20007f3e0ff */
[----:B------:R-:W-:-:S04]  /*9370*/  IMAD.X R5, RZ, RZ, RZ, P0 ;  /* 0x000000ffff057224 */ /* 0x000fc800000e06ff */
[----:B------:R-:W-:-:S08]  /*9380*/  IMAD.WIDE.U32.X R4, R13, UR7, R4, P1 ;  /* 0x000000070d047c25 */ /* 0x000fd000088e0404 */
.L_x_221:
[--C-:B------:R-:W-:Y:S01]  /*9390*/  SHF.R.U64 R13, R4, UR9, R5.reuse ;  /* 0x00000009040d7c19 */ /* 0x100fe20008001205 */
[----:B------:R-:W1:Y:S01]  /*93a0*/  F2I.U32.TRUNC.NTZ R19, R19 ;  /* 0x0000001300137305 */ /* 0x000e62000020f000 */
[----:B------:R-:W-:Y:S01]  /*93b0*/  SHF.R.U32.HI R4, RZ, UR9, R5 ;  /* 0x00000009ff047c19 */ /* 0x000fe20008011605 */
[----:B------:R-:W-:Y:S01]  /*93c0*/  ULDC.64 UR6, c[0x0][0x8c8] ;  /* 0x0002320000067ab9 */ /* 0x000fe20000000a00 */
[----:B------:R-:W-:Y:S01]  /*93d0*/  IADD3 R7, P0, RZ, -R13, RZ ;  /* 0x8000000dff077210 */ /* 0x000fe20007f1e0ff */
[----:B------:R-:W-:Y:S01]  /*93e0*/  ULDC.64 UR8, c[0x0][0x8e8] ;  /* 0x00023a0000087ab9 */ /* 0x000fe20000000a00 */
[----:B------:R-:W3:Y:S03]  /*93f0*/  LDC R21, c[0x0][0x148] ;  /* 0x00005200ff157b82 */ /* 0x000ee60000000800 */
[----:B------:R-:W-:Y:S01]  /*9400*/  IMAD.X R4, RZ, RZ, ~R4, P0 ;  /* 0x000000ffff047224 */ /* 0x000fe200000e0e04 */
[----:B------:R-:W-:-:S03]  /*9410*/  ISETP.NE.U32.AND P0, PT, RZ, UR8, PT ;  /* 0x00000008ff007c0c */ /* 0x000fc6000bf05070 */
[----:B------:R-:W-:Y:S01]  /*9420*/  IMAD R6, R4, UR6, RZ ;  /* 0x0000000604067c24 */ /* 0x000fe2000f8e02ff */
[----:B------:R-:W-:Y:S01]  /*9430*/  ISETP.NE.AND.EX P0, PT, RZ, UR9, PT, P0 ;  /* 0x00000009ff007c0c */ /* 0x000fe2000bf05300 */
[----:B------:R-:W-:Y:S01]  /*9440*/  IMAD.WIDE.U32 R4, R7, UR6, R16 ;  /* 0x0000000607047c25 */ /* 0x000fe2000f8e0010 */
[----:B------:R-:W-:-:S03]  /*9450*/  ULDC UR6, c[0x0][0x8c0] ;  /* 0x0002300000067ab9 */ /* 0x000fc60000000800 */
[----:B------:R-:W-:Y:S01]  /*9460*/  IMAD R7, R7, UR7, R6 ;  /* 0x0000000707077c24 */ /* 0x000fe2000f8e0206 */
[----:B------:R-:W-:Y:S01]  /*9470*/  ULDC UR7, c[0x0][0x154] ;  /* 0x0000550000077ab9 */ /* 0x000fe20000000800 */
[----:B-1----:R-:W-:-:S03]  /*9480*/  IMAD.MOV R6, RZ, RZ, -R19 ;  /* 0x000000ffff067224 */ /* 0x002fc600078e0a13 */
[----:B------:R-:W-:Y:S01]  /*9490*/  IADD3 R5, R5, R7, RZ ;  /* 0x0000000705057210 */ /* 0x000fe20007ffe0ff */
[----:B--2---:R-:W-:Y:S01]  /*94a0*/  IMAD R14, R15, R6, R14 ;  /* 0x000000060f0e7224 */ /* 0x004fe200078e020e */
[----:B------:R-:W-:Y:S02]  /*94b0*/  I2FP.F32.U32 R6, R12 ;  /* 0x0000000c00067245 */ /* 0x000fe40000201000 */
[--C-:B------:R-:W-:Y:S02]  /*94c0*/  SHF.R.U64 R15, R4, UR6, R5.reuse ;  /* 0x00000006040f7c19 */ /* 0x100fe40008001205 */
[----:B------:R-:W-:Y:S01]  /*94d0*/  SHF.R.U32.HI R4, RZ, UR6, R5 ;  /* 0x00000006ff047c19 */ /* 0x000fe20008011605 */
[----:B------:R-:W-:Y:S01]  /*94e0*/  FMUL R6, R6, UR7 ;  /* 0x0000000706067c20 */ /* 0x000fe20008400000 */
[----:B------:R-:W-:Y:S02]  /*94f0*/  ULDC UR6, c[0x0][0x8b0] ;  /* 0x00022c0000067ab9 */ /* 0x000fe40000000800 */
[--C-:B------:R-:W-:Y:S01]  /*9500*/  SHF.R.U64 R20, R15, UR6, R4.reuse ;  /* 0x000000060f147c19 */ /* 0x100fe20008001204 */
[----:B------:R1:W2:Y:S01]  /*9510*/  F2I.U32.TRUNC.NTZ R24, R6 ;  /* 0x0000000600187305 */ /* 0x0002a2000020f000 */
[----:B------:R-:W-:Y:S01]  /*9520*/  SHF.R.U32.HI R5, RZ, UR6, R4 ;  /* 0x00000006ff057c19 */ /* 0x000fe20008011604 */
[----:B------:R-:W-:-:S03]  /*9530*/  ULDC UR6, c[0x0][0x900] ;  /* 0x0002400000067ab9 */ /* 0x000fc60000000800 */
[--C-:B------:R-:W-:Y:S02]  /*9540*/  SHF.R.U64 R19, R20, UR6, R5.reuse ;  /* 0x0000000614137c19 */ /* 0x100fe40008001205 */
[----:B------:R-:W-:-:S03]  /*9550*/  SHF.R.U32.HI R23, RZ, UR6, R5 ;  /* 0x00000006ff177c19 */ /* 0x000fc60008011605 */
[----:B------:R-:W-:Y:S02]  /*9560*/  IMAD.MOV.U32 R4, RZ, RZ, R19 ;  /* 0x000000ffff047224 */ /* 0x000fe400078e0013 */
[----:B------:R-:W-:Y:S01]  /*9570*/  IMAD.MOV.U32 R5, RZ, RZ, R23 ;  /* 0x000000ffff057224 */ /* 0x000fe200078e0017 */
[----:B-1----:R-:W-:Y:S06]  /*9580*/  @!P0 BRA `(.L_x_222) ;  /* 0x0000000000288947 */ /* 0x002fec0003800000 */
[----:B------:R-:W-:Y:S02]  /*9590*/  ULDC UR6, c[0x0][0x8f4] ;  /* 0x00023d0000067ab9 */ /* 0x000fe40000000800 */
[----:B------:R-:W-:-:S04]  /*95a0*/  IADD3 R5, P0, R19, UR6, RZ ;  /* 0x0000000613057c10 */ /* 0x000fc8000ff1e0ff */
[----:B------:R-:W-:-:S05]  /*95b0*/  IADD3.X R23, RZ, R23, RZ, P0, !PT ;  /* 0x00000017ff177210 */ /* 0x000fca00007fe4ff */
[----:B------:R-:W-:-:S04]  /*95c0*/  IMAD.WIDE.U32 R6, R23, UR8, RZ ;  /* 0x0000000817067c25 */ /* 0x000fc8000f8e00ff */
[----:B------:R-:W-:-:S04]  /*95d0*/  IMAD.WIDE.U32 R6, P0, R5, UR9, R6 ;  /* 0x0000000905067c25 */ /* 0x000fc8000f800006 */
[----:B------:R-:W-:Y:S01]  /*95e0*/  IMAD.WIDE.U32 R4, R5, UR8, RZ ;  /* 0x0000000805047c25 */ /* 0x000fe2000f8e00ff */
[----:B------:R-:W-:-:S04]  /*95f0*/  MOV R4, R7 ;  /* 0x0000000700047202 */ /* 0x000fc80000000f00 */
[----:B------:R-:W-:Y:S01]  /*9600*/  IADD3 RZ, P1, R5, R6, RZ ;  /* 0x0000000605ff7210 */ /* 0x000fe20007f3e0ff */
[----:B------:R-:W-:-:S04]  /*9610*/  IMAD.X R5, RZ, RZ, RZ, P0 ;  /* 0x000000ffff057224 */ /* 0x000fc800000e06ff */
[----:B------:R-:W-:-:S08]  /*9620*/  IMAD.WIDE.U32.X R4, R23, UR9, R4, P1 ;  /* 0x0000000917047c25 */ /* 0x000fd000088e0404 */
.L_x_222:
[----:B------:R-:W-:Y:S01]  /*9630*/  ISETP.NE.AND P0, PT, R2, 0x1, PT ;  /* 0x000000010200780c */ /* 0x000fe20003f05270 */
[----:B------:R-:W-:Y:S01]  /*9640*/  ULDC UR6, c[0x0][0x8f0] ;  /* 0x00023c0000067ab9 */ /* 0x000fe20000000800 */
[----:B------:R-:W-:Y:S01]  /*9650*/  LOP3.LUT R20, R20, UR17, RZ, 0xc0, !PT ;  /* 0x0000001114147c12 */ /* 0x000fe2000f8ec0ff */
[----:B--2---:R-:W-:Y:S01]  /*9660*/  IMAD.MOV R24, RZ, RZ, -R24 ;  /* 0x000000ffff187224 */ /* 0x004fe200078e0a18 */
[----:B------:R-:W-:Y:S01]  /*9670*/  SHF.R.U64 R5, R4, UR6, R5 ;  /* 0x0000000604057c19 */ /* 0x000fe20008001205 */
[----:B------:R-:W-:Y:S01]  /*9680*/  ULDC UR6, c[0x0][0x8e0] ;  /* 0x0002380000067ab9 */ /* 0x000fe20000000800 */
[----:B------:R-:W-:Y:S01]  /*9690*/  LOP3.LUT R6, R15, UR5, RZ, 0xc0, !PT ;  /* 0x000000050f067c12 */ /* 0x000fe2000f8ec0ff */
[----:B------:R-:W-:Y:S01]  /*96a0*/  ULDC UR7, c[0x0][0x8b8] ;  /* 0x00022e0000077ab9 */ /* 0x000fe20000000800 */
[C---:B------:R-:W-:Y:S01]  /*96b0*/  IADD3 R4, -R5.reuse, RZ, RZ ;  /* 0x000000ff05047210 */ /* 0x040fe20007ffe1ff */
[----:B------:R-:W-:-:S04]  /*96c0*/  IMAD R5, R5, UR18, R20 ;  /* 0x0000001205057c24 */ /* 0x000fc8000f8e0214 */
[----:B---3--:R-:W-:Y:S02]  /*96d0*/  @P0 IMAD R14, R21, R24, R12 ;  /* 0x00000018150e0224 */ /* 0x008fe400078e020c */
[----:B------:R-:W-:Y:S01]  /*96e0*/  IMAD R19, R4, UR6, R19 ;  /* 0x0000000604137c24 */ /* 0x000fe2000f8e0213 */
[----:B------:R-:W-:Y:S01]  /*96f0*/  ULDC UR6, c[0x0][0x8a8] ;  /* 0x00022a0000067ab9 */ /* 0x000fe20000000800 */
[----:B------:R-:W-:Y:S02]  /*9700*/  IMAD R14, R5, UR7, R14 ;  /* 0x00000007050e7c24 */ /* 0x000fe4000f8e020e */
[----:B------:R-:W-:Y:S02]  /*9710*/  IMAD R19, R19, UR6, R6 ;  /* 0x0000000613137c24 */ /* 0x000fe4000f8e0206 */
[----:B------:R-:W-:-:S03]  /*9720*/  IMAD.MOV.U32 R4, RZ, RZ, 0x1 ;  /* 0x00000001ff047424 */ /* 0x000fc600078e00ff */
[----:B------:R-:W-:Y:S02]  /*9730*/  SEL R20, R19, R14, !P0 ;  /* 0x0000000e13147207 */ /* 0x000fe40004000000 */
[----:B------:R-:W-:-:S07]  /*9740*/  SEL R21, R14, R19, !P0 ;  /* 0x000000130e157207 */ /* 0x000fce0004000000 */
.L_x_220:
[----:B------:R-:W-:Y:S05]  /*9750*/  BSYNC B1 ;  /* 0x0000000000017941 */ /* 0x000fea0003800000 */
.L_x_219:
[----:B------:R-:W-:-:S13]  /*9760*/  LOP3.LUT P0, RZ, R4, 0xff, RZ, 0xc0, !PT ;  /* 0x000000ff04ff7812 */ /* 0x000fda000780c0ff */
[----:B------:R-:W-:Y:S05]  /*9770*/  @P0 BRA `(.L_x_223) ;  /* 0xfffffff400440947 */ /* 0x000fea000383ffff */
[----:B------:R-:W-:Y:S05]  /*9780*/  BSYNC B0 ;  /* 0x0000000000007941 */ /* 0x000fea0003800000 */
.L_x_212:
[----:B------:R-:W-:-:S03]  /*9790*/  UMOV UR6, 0xffffffff ;  /* 0xffffffff00067882 */ /* 0x000fc60000000000 */
[----:B------:R-:W-:Y:S05]  /*97a0*/  BRA.DIV UR6, `(.L_x_224) ;  /* 0x0000000a06cc7947 */ /* 0x000fea000b800000 */
[----:B------:R-:W-:-:S13]  /*97b0*/  ELECT P6, URZ, PT ;  /* 0x00000000003f782f */ /* 0x000fda00038c0000 */
.L_x_255:
[----:B------:R-:W-:Y:S05]  /*97c0*/  @!P6 BRA `(.L_x_13) ;  /* 0x0000000000a4e947 */ /* 0x000fea0003800000 */
[----:B------:R-:W-:-:S04]  /*97d0*/  LOP3.LUT R22, R22, 0x2, RZ, 0xfc, !PT ;  /* 0x0000000216167812 */ /* 0x000fc800078efcff */
[----:B------:R-:W-:-:S13]  /*97e0*/  ISETP.NE.AND P0, PT, R22, 0x3, PT ;  /* 0x000000031600780c */ /* 0x000fda0003f05270 */
[----:B------:R-:W-:Y:S05]  /*97f0*/  @!P0 BRA `(.L_x_225) ;  /* 0x0000000000048947 */ /* 0x000fea0003800000 */
[----:B-1----:R-:W-:Y:S01]  /*9800*/  BPT.TRAP 0x1 ;  /* 0x000000040000795c */ /* 0x002fe20000300000 */
.L_x_225:
[----:B------:R-:W2:Y:S01]  /*9810*/  S2R R3, SR_CgaCtaId ;  /* 0x0000000000037919 */ /* 0x000ea20000008800 */
[----:B------:R-:W-:Y:S02]  /*9820*/  MOV R0, 0x400 ;  /* 0x0000040000007802 */ /* 0x000fe40000000f00 */
[----:B------:R-:W-:Y:S02]  /*9830*/  SHF.L.U32 R2, R10, 0x1f, RZ ;  /* 0x0000001f0a027819 */ /* 0x000fe400000006ff */
[----:B--2---:R-:W-:-:S04]  /*9840*/  LEA R0, R3, R0, 0x18 ;  /* 0x0000000003007211 */ /* 0x004fc800078ec0ff */
[----:B------:R-:W-:-:S05]  /*9850*/  IADD3 R0, R0, 0x20, RZ ;  /* 0x0000002000007810 */ /* 0x000fca0007ffe0ff */
[C---:B------:R-:W-:Y:S01]  /*9860*/  IMAD R5, R9.reuse, 0x8, R0 ;  /* 0x0000000809057824 */ /* 0x040fe200078e0200 */
[----:B------:R-:W-:-:S03]  /*9870*/  IADD3 R9, R9, 0x1, RZ ;  /* 0x0000000109097810 */ /* 0x000fc60007ffe0ff */
[----:B------:R-:W2:Y:S01]  /*9880*/  SYNCS.PHASECHK.TRANS64.TRYWAIT P0, [R5+URZ], R2 ;  /* 0x00000002050075a7 */ /* 0x000ea2000800017f */
[----:B------:R-:W-:-:S04]  /*9890*/  ISETP.NE.AND P1, PT, R9, 0x4, PT ;  /* 0x000000040900780c */ /* 0x000fc80003f25270 */
[----:B------:R-:W-:Y:S02]  /*98a0*/  SEL R3, RZ, 0x1, P1 ;  /* 0x00000001ff037807 */ /* 0x000fe40000800000 */
[----:B------:R-:W-:Y:S02]  /*98b0*/  SEL R9, R9, RZ, P1 ;  /* 0x000000ff09097207 */ /* 0x000fe40000800000 */
[----:B------:R-:W-:-:S03]  /*98c0*/  LOP3.LUT R10, R10, R3, RZ, 0x3c, !PT ;  /* 0x000000030a0a7212 */ /* 0x000fc600078e3cff */
[----:B------:R-:W-:Y:S01]  /*98d0*/  IMAD R7, R9, 0x8, R0 ;  /* 0x0000000809077824 */ /* 0x000fe200078e0200 */
[----:B------:R-:W-:Y:S01]  /*98e0*/  SHF.L.U32 R4, R10, 0x1f, RZ ;  /* 0x0000001f0a047819 */ /* 0x000fe200000006ff */
[----:B--2---:R-:W-:Y:S06]  /*98f0*/  @!P0 BRA `(.L_x_226) ;  /* 0x0000000800988947 */ /* 0x004fec0003800000 */
.L_x_256:
[----:B------:R-:W3:Y:S01]  /*9900*/  SYNCS.PHASECHK.TRANS64.TRYWAIT P0, [R7+URZ], R4 ;  /* 0x00000004070075a7 */ /* 0x000ee2000800017f */
[----:B--2---:R-:W-:-:S04]  /*9910*/  IADD3 R2, R9, 0x1, RZ ;  /* 0x0000000109027810 */ /* 0x004fc80007ffe0ff */
[----:B------:R-:W-:-:S04]  /*9920*/  ISETP.NE.AND P1, PT, R2, 0x4, PT ;  /* 0x000000040200780c */ /* 0x000fc80003f25270 */
[----:B------:R-:W-:Y:S02]  /*9930*/  SEL R3, RZ, 0x1, P1 ;  /* 0x00000001ff037807 */ /* 0x000fe40000800000 */
[----:B------:R-:W-:Y:S02]  /*9940*/  SEL R9, R2, RZ, P1 ;  /* 0x000000ff02097207 */ /* 0x000fe40000800000 */
[----:B------:R-:W-:-:S03]  /*9950*/  LOP3.LUT R11, R10, R3, RZ, 0x3c, !PT ;  /* 0x000000030a0b7212 */ /* 0x000fc600078e3cff */
[----:B------:R-:W-:Y:S01]  /*9960*/  IMAD R6, R9, 0x8, R0 ;  /* 0x0000000809067824 */ /* 0x000fe200078e0200 */
[----:B------:R-:W-:Y:S01]  /*9970*/  SHF.L.U32 R5, R11, 0x1f, RZ ;  /* 0x0000001f0b057819 */ /* 0x000fe200000006ff */
[----:B---3--:R-:W-:Y:S06]  /*9980*/  @!P0 BRA `(.L_x_227) ;  /* 0x0000000800888947 */ /* 0x008fec0003800000 */
.L_x_257:
[----:B------:R-:W3:Y:S01]  /*9990*/  SYNCS.PHASECHK.TRANS64.TRYWAIT P0, [R6+URZ], R5 ;  /* 0x00000005060075a7 */ /* 0x000ee2000800017f */
[----:B------:R-:W-:-:S04]  /*99a0*/  IADD3 R2, R9, 0x1, RZ ;  /* 0x0000000109027810 */ /* 0x000fc80007ffe0ff */
[----:B------:R-:W-:-:S04]  /*99b0*/  ISETP.NE.AND P1, PT, R2, 0x4, PT ;  /* 0x000000040200780c */ /* 0x000fc80003f25270 */
[----:B--2---:R-:W-:Y:S02]  /*99c0*/  SEL R4, RZ, 0x1, P1 ;  /* 0x00000001ff047807 */ /* 0x004fe40000800000 */
[----:B------:R-:W-:Y:S02]  /*99d0*/  SEL R3, R2, RZ, P1 ;  /* 0x000000ff02037207 */ /* 0x000fe40000800000 */
[----:B------:R-:W-:Y:S01]  /*99e0*/  LOP3.LUT R4, R11, R4, RZ, 0x3c, !PT ;  /* 0x000000040b047212 */ /* 0x000fe200078e3cff */
[----:B---3--:R-:W-:Y:S06]  /*99f0*/  @!P0 BRA `(.L_x_228) ;  /* 0x0000000800808947 */ /* 0x008fec0003800000 */
.L_x_258:
[----:B------:R-:W-:Y:S01]  /*9a00*/  IMAD R3, R3, 0x8, R0 ;  /* 0x0000000803037824 */ /* 0x000fe200078e0200 */
[----:B------:R-:W-:-:S07]  /*9a10*/  SHF.L.U32 R0, R4, 0x1f, RZ ;  /* 0x0000001f04007819 */ /* 0x000fce00000006ff */
.L_x_229:
[----:B---3--:R3:W4:Y:S02]  /*9a20*/  SYNCS.PHASECHK.TRANS64.TRYWAIT P0, [R3+URZ], R0 ;  /* 0x00000000030075a7 */ /* 0x008724000800017f */
[----:B----4-:R-:W-:Y:S05]  /*9a30*/  @!P0 NANOSLEEP.SYNCS 0x989680 ;  /* 0x009896800000895d */ /* 0x010fea0003900000 */
[----:B------:R-:W4:Y:S02]  /*9a40*/  @!P0 SYNCS.PHASECHK.TRANS64 P0, [R3+URZ], R0 ;  /* 0x00000000030085a7 */ /* 0x000f24000800007f */
[----:B----4-:R-:W-:Y:S05]  /*9a50*/  @!P0 BRA `(.L_x_229) ;  /* 0xfffffffc00f08947 */ /* 0x010fea000383ffff */
.L_x_13:
[----:B-1----:R-:W-:Y:S05]  /*9a60*/  BSYNC B6 ;  /* 0x0000000000067941 */ /* 0x002fea0003800000 */
.L_x_11:
[----:B------:R-:W-:Y:S05]  /*9a70*/  EXIT ;  /* 0x000000000000794d */ /* 0x000fea0003800000 */
.L_x_26:
[----:B----4-:R4:W1:Y:S02]  /*9a80*/  SYNCS.PHASECHK.TRANS64.TRYWAIT P1, [R3+URZ], R0 ;  /* 0x00000000030075a7 */ /* 0x010864000802017f */
[----:B-1----:R-:W-:Y:S05]  /*9a90*/  @!P1 NANOSLEEP.SYNCS 0x989680 ;  /* 0x009896800000995d */ /* 0x002fea0003900000 */
[----:B------:R-:W1:Y:S02]  /*9aa0*/  @!P1 SYNCS.PHASECHK.TRANS64 P1, [R3+URZ], R0 ;  /* 0x00000000030095a7 */ /* 0x000e64000802007f */
[----:B-1----:R-:W-:Y:S05]  /*9ab0*/  @!P1 BRA `(.L_x_26) ;  /* 0xfffffffc00f09947 */ /* 0x002fea000383ffff */
[----:B------:R-:W-:Y:S05]  /*9ac0*/  BRA `(.L_x_25) ;  /* 0xffffff7c00c07947 */ /* 0x000fea000383ffff */
.L_x_31:
[----:B---3--:R-:W-:-:S04]  /*9ad0*/  MOV R5, UR4 ;  /* 0x0000000400057c02 */ /* 0x008fc80008000f00 */
[----:B------:R3:W4:Y:S03]  /*9ae0*/  SYNCS.PHASECHK.TRANS64.TRYWAIT P1, [R5+URZ], R4 ;  /* 0x00000004050075a7 */ /* 0x000726000802017f */
[----:B----4-:R-:W-:Y:S05]  /*9af0*/  @!P1 NANOSLEEP.SYNCS 0x989680 ;  /* 0x009896800000995d */ /* 0x010fea0003900000 */
[----:B------:R-:W4:Y:S02]  /*9b00*/  @!P1 SYNCS.PHASECHK.TRANS64 P1, [R5+URZ], R4 ;  /* 0x00000004050095a7 */ /* 0x000f24000802007f */
[----:B----4-:R-:W-:Y:S05]  /*9b10*/  @!P1 BRA `(.L_x_31) ;  /* 0xfffffffc00ec9947 */ /* 0x010fea000383ffff */
[----:B------:R-:W-:Y:S05]  /*9b20*/  BRA `(.L_x_30) ;  /* 0xffffff8000a07947 */ /* 0x000fea000383ffff */
.L_x_53:
[----:B-1----:R-:W-:-:S04]  /*9b30*/  IMAD.U32 R5, RZ, RZ, UR53 ;  /* 0x00000035ff057e24 */ /* 0x002fc8000f8e00ff */
[----:B------:R1:W3:Y:S03]  /*9b40*/  SYNCS.PHASECHK.TRANS64.TRYWAIT P3, [R5+URZ+0x40], R4 ;  /* 0x00004004050075a7 */ /* 0x0002e6000806017f */
[----:B---3--:R-:W-:Y:S05]  /*9b50*/  @!P3 NANOSLEEP.SYNCS 0x989680 ;  /* 0x009896800000b95d */ /* 0x008fea0003900000 */
[----:B------:R-:W3:Y:S02]  /*9b60*/  @!P3 SYNCS.PHASECHK.TRANS64 P3, [R5+URZ+0x40], R4 ;  /* 0x000040040500b5a7 */ /* 0x000ee4000806007f */
[----:B---3--:R-:W-:Y:S05]  /*9b70*/  @!P3 BRA `(.L_x_53) ;  /* 0xfffffffc00ecb947 */ /* 0x008fea000383ffff */
[----:B------:R-:W-:Y:S05]  /*9b80*/  BRA `(.L_x_230) ;  /* 0xffffff8c00907947 */ /* 0x000fea000383ffff */
.L_x_64:
[----:B-1----:R1:W3:Y:S02]  /*9b90*/  SYNCS.PHASECHK.TRANS64.TRYWAIT P4, [R14+URZ+0x40], R15 ;  /* 0x0000400f0e0075a7 */ /* 0x0022e4000808017f */
[----:B---3--:R-:W-:Y:S05]  /*9ba0*/  @!P4 NANOSLEEP.SYNCS 0x989680 ;  /* 0x009896800000c95d */ /* 0x008fea0003900000 */
[----:B------:R-:W3:Y:S02]  /*9bb0*/  @!P4 SYNCS.PHASECHK.TRANS64 P4, [R14+URZ+0x40], R15 ;  /* 0x0000400f0e00c5a7 */ /* 0x000ee4000808007f */
[----:B---3--:R-:W-:Y:S05]  /*9bc0*/  @!P4 BRA `(.L_x_64) ;  /* 0xfffffffc00f0c947 */ /* 0x008fea000383ffff */
[----:B------:R-:W-:Y:S05]  /*9bd0*/  BRA `(.L_x_231) ;  /* 0xffffff9400b87947 */ /* 0x000fea000383ffff */
.L_x_74:
[----:B-1----:R1:W3:Y:S02]  /*9be0*/  SYNCS.PHASECHK.TRANS64.TRYWAIT P4, [R12+URZ+0x40], R13 ;  /* 0x0000400d0c0075a7 */ /* 0x0022e4000808017f */
[----:B---3--:R-:W-:Y:S05]  /*9bf0*/  @!P4 NANOSLEEP.SYNCS 0x989680 ;  /* 0x009896800000c95d */ /* 0x008fea0003900000 */
[----:B------:R-:W3:Y:S02]  /*9c00*/  @!P4 SYNCS.PHASECHK.TRANS64 P4, [R12+URZ+0x40], R13 ;  /* 0x0000400d0c00c5a7 */ /* 0x000ee4000808007f */
[----:B---3--:R-:W-:Y:S05]  /*9c10*/  @!P4 BRA `(.L_x_74) ;  /* 0xfffffffc00f0c947 */ /* 0x008fea000383ffff */
[----:B------:R-:W-:Y:S05]  /*9c20*/  BRA `(.L_x_232) ;  /* 0xffffff9c00687947 */ /* 0x000fea000383ffff */
.L_x_84:
[----:B-1----:R1:W3:Y:S02]  /*9c30*/  SYNCS.PHASECHK.TRANS64.TRYWAIT P4, [R13+URZ+0x40], R12 ;  /* 0x0000400c0d0075a7 */ /* 0x0022e4000808017f */
[----:B---3--:R-:W-:Y:S05]  /*9c40*/  @!P4 NANOSLEEP.SYNCS 0x989680 ;  /* 0x009896800000c95d */ /* 0x008fea0003900000 */
[----:B------:R-:W3:Y:S02]  /*9c50*/  @!P4 SYNCS.PHASECHK.TRANS64 P4, [R13+URZ+0x40], R12 ;  /* 0x0000400c0d00c5a7 */ /* 0x000ee4000808007f */
[----:B---3--:R-:W-:Y:S05]  /*9c60*/  @!P4 BRA `(.L_x_84) ;  /* 0xfffffffc00f0c947 */ /* 0x008fea000383ffff */
[----:B------:R-:W-:Y:S05]  /*9c70*/  BRA `(.L_x_233) ;  /* 0xffffffa400207947 */ /* 0x000fea000383ffff */
.L_x_94:
[----:B-1----:R1:W2:Y:S02]  /*9c80*/  SYNCS.PHASECHK.TRANS64.TRYWAIT P4, [R13+URZ+0x40], R14 ;  /* 0x0000400e0d0075a7 */ /* 0x0022a4000808017f */
[----:B--2---:R-:W-:Y:S05]  /*9c90*/  @!P4 NANOSLEEP.SYNCS 0x989680 ;  /* 0x009896800000c95d */ /* 0x004fea0003900000 */
[----:B------:R-:W2:Y:S02]  /*9ca0*/  @!P4 SYNCS.PHASECHK.TRANS64 P4, [R13+URZ+0x40], R14 ;  /* 0x0000400e0d00c5a7 */ /* 0x000ea4000808007f */
[----:B--2---:R-:W-:Y:S05]  /*9cb0*/  @!P4 BRA `(.L_x_94) ;  /* 0xfffffffc00f0c947 */ /* 0x004fea000383ffff */
[----:B------:R-:W-:Y:S05]  /*9cc0*/  BRA `(.L_x_234) ;  /* 0xffffffa800dc7947 */ /* 0x000fea000383ffff */
.L_x_104:
[----:B--2---:R2:W3:Y:S02]  /*9cd0*/  SYNCS.PHASECHK.TRANS64.TRYWAIT P4, [R13+URZ+0x40], R14 ;  /* 0x0000400e0d0075a7 */ /* 0x0044e4000808017f */
[----:B---3--:R-:W-:Y:S05]  /*9ce0*/  @!P4 NANOSLEEP.SYNCS 0x989680 ;  /* 0x009896800000c95d */ /* 0x008fea0003900000 */
[----:B------:R-:W3:Y:S02]  /*9cf0*/  @!P4 SYNCS.PHASECHK.TRANS64 P4, [R13+URZ+0x40], R14 ;  /* 0x0000400e0d00c5a7 */ /* 0x000ee4000808007f */
[----:B---3--:R-:W-:Y:S05]  /*9d00*/  @!P4 BRA `(.L_x_104) ;  /* 0xfffffffc00f0c947 */ /* 0x008fea000383ffff */
[----:B------:R-:W-:Y:S05]  /*9d10*/  BRA `(.L_x_235) ;  /* 0xffffffb000907947 */ /* 0x000fea000383ffff */
.L_x_114:
[----:B-1----:R1:W2:Y:S02]  /*9d20*/  SYNCS.PHASECHK.TRANS64.TRYWAIT P4, [R13+URZ+0x40], R14 ;  /* 0x0000400e0d0075a7 */ /* 0x0022a4000808017f */
[----:B--2---:R-:W-:Y:S05]  /*9d30*/  @!P4 NANOSLEEP.SYNCS 0x989680 ;  /* 0x009896800000c95d */ /* 0x004fea0003900000 */
[----:B------:R-:W2:Y:S02]  /*9d40*/  @!P4 SYNCS.PHASECHK.TRANS64 P4, [R13+URZ+0x40], R14 ;  /* 0x0000400e0d00c5a7 */ /* 0x000ea4000808007f */
[----:B--2---:R-:W-:Y:S05]  /*9d50*/  @!P4 BRA `(.L_x_114) ;  /* 0xfffffffc00f0c947 */ /* 0x004fea000383ffff */
[----:B------:R-:W-:Y:S05]  /*9d60*/  BRA `(.L_x_236) ;  /* 0xffffffb800447947 */ /* 0x000fea000383ffff */
.L_x_124:
[----:B--2---:R2:W3:Y:S02]  /*9d70*/  SYNCS.PHASECHK.TRANS64.TRYWAIT P4, [R13+URZ+0x40], R26 ;  /* 0x0000401a0d0075a7 */ /* 0x0044e4000808017f */
[----:B---3--:R-:W-:Y:S05]  /*9d80*/  @!P4 NANOSLEEP.SYNCS 0x989680 ;  /* 0x009896800000c95d */ /* 0x008fea0003900000 */
[----:B------:R-:W3:Y:S02]  /*9d90*/  @!P4 SYNCS.PHASECHK.TRANS64 P4, [R13+URZ+0x40], R26 ;  /* 0x0000401a0d00c5a7 */ /* 0x000ee4000808007f */
[----:B---3--:R-:W-:Y:S05]  /*9da0*/  @!P4 BRA `(.L_x_124) ;  /* 0xfffffffc00f0c947 */ /* 0x008fea000383ffff */
[----:B------:R-:W-:Y:S05]  /*9db0*/  BRA `(.L_x_237) ;  /* 0xffffffbc00f87947 */ /* 0x000fea000383ffff */
.L_x_144:
[----:B-1----:R-:W-:-:S04]  /*9dc0*/  MOV R3, UR4 ;  /* 0x0000000400037c02 */ /* 0x002fc80008000f00 */
[----:B------:R1:W2:Y:S03]  /*9dd0*/  SYNCS.PHASECHK.TRANS64.TRYWAIT P0, [R3+URZ+0x88], R0 ;  /* 0x00008800030075a7 */ /* 0x0002a6000800017f */
[----:B--2---:R-:W-:Y:S05]  /*9de0*/  @!P0 NANOSLEEP.SYNCS 0x989680 ;  /* 0x009896800000895d */ /* 0x004fea0003900000 */
[----:B------:R-:W2:Y:S02]  /*9df0*/  @!P0 SYNCS.PHASECHK.TRANS64 P0, [R3+URZ+0x88], R0 ;  /* 0x00008800030085a7 */ /* 0x000ea4000800007f */
[----:B--2---:R-:W-:Y:S05]  /*9e00*/  @!P0 BRA `(.L_x_144) ;  /* 0xfffffffc00ec8947 */ /* 0x004fea000383ffff */
[----:B------:R-:W-:Y:S05]  /*9e10*/  BRA `(.L_x_143) ;  /* 0xffffffd400487947 */ /* 0x000fea000383ffff */
.L_x_153:
[----:B-1----:R-:W-:-:S04]  /*9e20*/  IMAD.U32 R5, RZ, RZ, UR13 ;  /* 0x0000000dff057e24 */ /* 0x002fc8000f8e00ff */
[----:B------:R1:W2:Y:S03]  /*9e30*/  SYNCS.PHASECHK.TRANS64.TRYWAIT P1, [R5+URZ+0x60], R4 ;  /* 0x00006004050075a7 */ /* 0x0002a6000802017f */
[----:B--2---:R-:W-:Y:S05]  /*9e40*/  @!P1 NANOSLEEP.SYNCS 0x989680 ;  /* 0x009896800000995d */ /* 0x004fea0003900000 */
[----:B------:R-:W2:Y:S02]  /*9e50*/  @!P1 SYNCS.PHASECHK.TRANS64 P1, [R5+URZ+0x60], R4 ;  /* 0x00006004050095a7 */ /* 0x000ea4000802007f */
[----:B--2---:R-:W-:Y:S05]  /*9e60*/  @!P1 BRA `(.L_x_153) ;  /* 0xfffffffc00ec9947 */ /* 0x004fea000383ffff */
[----:B------:R-:W-:Y:S05]  /*9e70*/  BRA `(.L_x_238) ;  /* 0xffffffd8002c7947 */ /* 0x000fea000383ffff */
.L_x_159:
[----:B-12---:R-:W-:-:S04]  /*9e80*/  MOV R5, UR13 ;  /* 0x0000000d00057c02 */ /* 0x006fc80008000f00 */
[----:B------:R1:W2:Y:S03]  /*9e90*/  SYNCS.PHASECHK.TRANS64.TRYWAIT P1, [R5+URZ+0x68], R4 ;  /* 0x00006804050075a7 */ /* 0x0002a6000802017f */
[----:B--2---:R-:W-:Y:S05]  /*9ea0*/  @!P1 NANOSLEEP.SYNCS 0x989680 ;  /* 0x009896800000995d */ /* 0x004fea0003900000 */
[----:B------:R-:W2:Y:S02]  /*9eb0*/  @!P1 SYNCS.PHASECHK.TRANS64 P1, [R5+URZ+0x68], R4 ;  /* 0x00006804050095a7 */ /* 0x000ea4000802007f */
[----:B--2---:R-:W-:Y:S05]  /*9ec0*/  @!P1 BRA `(.L_x_159) ;  /* 0xfffffffc00ec9947 */ /* 0x004fea000383ffff */
[----:B------:R-:W-:Y:S05]  /*9ed0*/  BRA `(.L_x_239) ;  /* 0xffffffd800747947 */ /* 0x000fea000383ffff */
.L_x_165:
[----:B-123--:R-:W-:-:S04]  /*9ee0*/  IMAD.U32 R5, RZ, RZ, UR13 ;  /* 0x0000000dff057e24 */ /* 0x00efc8000f8e00ff */
[----:B------:R1:W2:Y:S03]  /*9ef0*/  SYNCS.PHASECHK.TRANS64.TRYWAIT P1, [R5+URZ+0x70], R4 ;  /* 0x00007004050075a7 */ /* 0x0002a6000802017f */
[----:B--2---:R-:W-:Y:S05]  /*9f00*/  @!P1 NANOSLEEP.SYNCS 0x989680 ;  /* 0x009896800000995d */ /* 0x004fea0003900000 */
[----:B------:R-:W2:Y:S02]  /*9f10*/  @!P1 SYNCS.PHASECHK.TRANS64 P1, [R5+URZ+0x70], R4 ;  /* 0x00007004050095a7 */ /* 0x000ea4000802007f */
[----:B--2---:R-:W-:Y:S05]  /*9f20*/  @!P1 BRA `(.L_x_165) ;  /* 0xfffffffc00ec9947 */ /* 0x004fea000383ffff */
[----:B------:R-:W-:Y:S05]  /*9f30*/  BRA `(.L_x_240) ;  /* 0xffffffd800c47947 */ /* 0x000fea000383ffff */
.L_x_171:
[----:B-1234-:R-:W-:-:S04]  /*9f40*/  MOV R5, UR13 ;  /* 0x0000000d00057c02 */ /* 0x01efc80008000f00 */
[----:B------:R1:W2:Y:S03]  /*9f50*/  SYNCS.PHASECHK.TRANS64.TRYWAIT P1, [R5+URZ+0x78], R4 ;  /* 0x00007804050075a7 */ /* 0x0002a6000802017f */
[----:B--2---:R-:W-:Y:S05]  /*9f60*/  @!P1 NANOSLEEP.SYNCS 0x989680 ;  /* 0x009896800000995d */ /* 0x004fea0003900000 */
[----:B------:R-:W2:Y:S02]  /*9f70*/  @!P1 SYNCS.PHASECHK.TRANS64 P1, [R5+URZ+0x78], R4 ;  /* 0x00007804050095a7 */ /* 0x000ea4000802007f */
[----:B--2---:R-:W-:Y:S05]  /*9f80*/  @!P1 BRA `(.L_x_171) ;  /* 0xfffffffc00ec9947 */ /* 0x004fea000383ffff */
[----:B------:R-:W-:Y:S05]  /*9f90*/  BRA `(.L_x_241) ;  /* 0xffffffdc00147947 */ /* 0x000fea000383ffff */
.L_x_177:
[----:B-1234-:R-:W-:-:S04]  /*9fa0*/  IMAD.U32 R5, RZ, RZ, UR13 ;  /* 0x0000000dff057e24 */ /* 0x01efc8000f8e00ff */
[----:B------:R1:W2:Y:S03]  /*9fb0*/  SYNCS.PHASECHK.TRANS64.TRYWAIT P1, [R5+URZ+0x60], R4 ;  /* 0x00006004050075a7 */ /* 0x0002a6000802017f */
[----:B--2---:R-:W-:Y:S05]  /*9fc0*/  @!P1 NANOSLEEP.SYNCS 0x989680 ;  /* 0x009896800000995d */ /* 0x004fea0003900000 */
[----:B------:R-:W2:Y:S02]  /*9fd0*/  @!P1 SYNCS.PHASECHK.TRANS64 P1, [R5+URZ+0x60], R4 ;  /* 0x00006004050095a7 */ /* 0x000ea4000802007f */
[----:B--2---:R-:W-:Y:S05]  /*9fe0*/  @!P1 BRA `(.L_x_177) ;  /* 0xfffffffc00ec9947 */ /* 0x004fea000383ffff */
[----:B------:R-:W-:Y:S05]  /*9ff0*/  BRA `(.L_x_242) ;  /* 0xffffffdc00687947 */ /* 0x000fea000383ffff */
.L_x_183:
[----:B-1234-:R-:W-:-:S04]  /*a000*/  MOV R5, UR13 ;  /* 0x0000000d00057c02 */ /* 0x01efc80008000f00 */
[----:B------:R1:W2:Y:S03]  /*a010*/  SYNCS.PHASECHK.TRANS64.TRYWAIT P1, [R5+URZ+0x68], R4 ;  /* 0x00006804050075a7 */ /* 0x0002a6000802017f */
[----:B--2---:R-:W-:Y:S05]  /*a020*/  @!P1 NANOSLEEP.SYNCS 0x989680 ;  /* 0x009896800000995d */ /* 0x004fea0003900000 */
[----:B------:R-:W2:Y:S02]  /*a030*/  @!P1 SYNCS.PHASECHK.TRANS64 P1, [R5+URZ+0x68], R4 ;  /* 0x00006804050095a7 */ /* 0x000ea4000802007f */
[----:B--2---:R-:W-:Y:S05]  /*a040*/  @!P1 BRA `(.L_x_183) ;  /* 0xfffffffc00ec9947 */ /* 0x004fea000383ffff */
[----:B------:R-:W-:Y:S05]  /*a050*/  BRA `(.L_x_243) ;  /* 0xffffffdc00ac7947 */ /* 0x000fea000383ffff */
.L_x_189:
[----:B-1234-:R-:W-:-:S04]  /*a060*/  IMAD.U32 R5, RZ, RZ, UR13 ;  /* 0x0000000dff057e24 */ /* 0x01efc8000f8e00ff */
[----:B------:R1:W2:Y:S03]  /*a070*/  SYNCS.PHASECHK.TRANS64.TRYWAIT P1, [R5+URZ+0x70], R4 ;  /* 0x00007004050075a7 */ /* 0x0002a6000802017f */
[----:B--2---:R-:W-:Y:S05]  /*a080*/  @!P1 NANOSLEEP.SYNCS 0x989680 ;  /* 0x009896800000995d */ /* 0x004fea0003900000 */
[----:B------:R-:W2:Y:S02]  /*a090*/  @!P1 SYNCS.PHASECHK.TRANS64 P1, [R5+URZ+0x70], R4 ;  /* 0x00007004050095a7 */ /* 0x000ea4000802007f */
[----:B--2---:R-:W-:Y:S05]  /*a0a0*/  @!P1 BRA `(.L_x_189) ;  /* 0xfffffffc00ec9947 */ /* 0x004fea000383ffff */
[----:B------:R-:W-:Y:S05]  /*a0b0*/  BRA `(.L_x_244) ;  /* 0xffffffdc00f07947 */ /* 0x000fea000383ffff */
.L_x_195:
[----:B-1234-:R-:W-:-:S04]  /*a0c0*/  MOV R5, UR13 ;  /* 0x0000000d00057c02 */ /* 0x01efc80008000f00 */
[----:B------:R1:W2:Y:S03]  /*a0d0*/  SYNCS.PHASECHK.TRANS64.TRYWAIT P1, [R5+URZ+0x78], R4 ;  /* 0x00007804050075a7 */ /* 0x0002a6000802017f */
[----:B--2---:R-:W-:Y:S05]  /*a0e0*/  @!P1 NANOSLEEP.SYNCS 0x989680 ;  /* 0x009896800000995d */ /* 0x004fea0003900000 */
[----:B------:R-:W2:Y:S02]  /*a0f0*/  @!P1 SYNCS.PHASECHK.TRANS64 P1, [R5+URZ+0x78], R4 ;  /* 0x00007804050095a7 */ /* 0x000ea4000802007f */
[----:B--2---:R-:W-:Y:S05]  /*a100*/  @!P1 BRA `(.L_x_195) ;  /* 0xfffffffc00ec9947 */ /* 0x004fea000383ffff */
[----:B------:R-:W-:Y:S05]  /*a110*/  BRA `(.L_x_245) ;  /* 0xffffffe000347947 */ /* 0x000fea000383ffff */
.L_x_205:
[----:B------:R1:W1:Y:S02]  /*a120*/  SYNCS.PHASECHK.TRANS64.TRYWAIT P0, [R0+URZ+0x60], R3 ;  /* 0x00006003000075a7 */ /* 0x000264000800017f */
[----:B-1----:R-:W-:Y:S05]  /*a130*/  @!P0 NANOSLEEP.SYNCS 0x989680 ;  /* 0x009896800000895d */ /* 0x002fea0003900000 */
[----:B------:R-:W1:Y:S02]  /*a140*/  @!P0 SYNCS.PHASECHK.TRANS64 P0, [R0+URZ+0x60], R3 ;  /* 0x00006003000085a7 */ /* 0x000e64000800007f */
[----:B-1----:R-:W-:Y:S05]  /*a150*/  @!P0 BRA `(.L_x_205) ;  /* 0xfffffffc00f08947 */ /* 0x002fea000383ffff */
[----:B------:R-:W-:Y:S05]  /*a160*/  BRA `(.L_x_246) ;  /* 0xffffffe800187947 */ /* 0x000fea000383ffff */
.L_x_207:
[----:B------:R1:W1:Y:S02]  /*a170*/  SYNCS.PHASECHK.TRANS64.TRYWAIT P0, [R0+URZ+0x68], R3 ;  /* 0x00006803000075a7 */ /* 0x000264000800017f */
[----:B-1----:R-:W-:Y:S05]  /*a180*/  @!P0 NANOSLEEP.SYNCS 0x989680 ;  /* 0x009896800000895d */ /* 0x002fea0003900000 */
[----:B------:R-:W1:Y:S02]  /*a190*/  @!P0 SYNCS.PHASECHK.TRANS64 P0, [R0+URZ+0x68], R3 ;  /* 0x00006803000085a7 */ /* 0x000e64000800007f */
[----:B-1----:R-:W-:Y:S05]  /*a1a0*/  @!P0 BRA `(.L_x_207) ;  /* 0xfffffffc00f08947 */ /* 0x002fea000383ffff */
[----:B------:R-:W-:Y:S05]  /*a1b0*/  BRA `(.L_x_247) ;  /* 0xffffffe800147947 */ /* 0x000fea000383ffff */
.L_x_209:
[----:B------:R1:W1:Y:S02]  /*a1c0*/  SYNCS.PHASECHK.TRANS64.TRYWAIT P0, [R0+URZ+0x70], R3 ;  /* 0x00007003000075a7 */ /* 0x000264000800017f */
[----:B-1----:R-:W-:Y:S05]  /*a1d0*/  @!P0 NANOSLEEP.SYNCS 0x989680 ;  /* 0x009896800000895d */ /* 0x002fea0003900000 */
[----:B------:R-:W1:Y:S02]  /*a1e0*/  @!P0 SYNCS.PHASECHK.TRANS64 P0, [R0+URZ+0x70], R3 ;  /* 0x00007003000085a7 */ /* 0x000e64000800007f */
[----:B-1----:R-:W-:Y:S05]  /*a1f0*/  @!P0 BRA `(.L_x_209) ;  /* 0xfffffffc00f08947 */ /* 0x002fea000383ffff */
[----:B------:R-:W-:Y:S05]  /*a200*/  BRA `(.L_x_248) ;  /* 0xffffffe800107947 */ /* 0x000fea000383ffff */
.L_x_213:
[----:B------:R-:W-:Y:S01]  /*a210*/  BSSY B1, `(.L_x_249) ;  /* 0x0000006000017945 */ /* 0x000fe20003800000 */
[----:B------:R-:W-:-:S07]  /*a220*/  IMAD.MOV.U32 R15, RZ, RZ, -0x1 ;  /* 0xffffffffff0f7424 */ /* 0x000fce00078e00ff */
[----:B------:R-:W-:Y:S05]  /*a230*/  WARPSYNC.COLLECTIVE R15, `(.L_x_250) ;  /* 0x000000000f0c7348 */ /* 0x000fea0003c00000 */
[----:B------:R-:W-:Y:S02]  /*a240*/  ELECT P6, UR62, PT ;  /* 0x00000000003e782f */ /* 0x000fe400038c0000 */
[----:B------:R-:W-:Y:S01]  /*a250*/  MOV R14, UR62 ;  /* 0x0000003e000e7c02 */ /* 0x000fe20008000f00 */
[----:B------:R-:W-:Y:S10]  /*a260*/  ENDCOLLECTIVE ;  /* 0x000000000000791b */ /* 0x000ff40003800000 */
.L_x_250:
[----:B------:R-:W-:Y:S05]  /*a270*/  BSYNC B1 ;  /* 0x0000000000017941 */ /* 0x000fea0003800000 */
.L_x_249:
[----:B------:R-:W-:Y:S05]  /*a280*/  BRA `(.L_x_251) ;  /* 0xffffffe8008c7947 */ /* 0x000fea000383ffff */
.L_x_216:
[----:B--2---:R2:W3:Y:S02]  /*a290*/  SYNCS.PHASECHK.TRANS64.TRYWAIT P0, [R14+URZ+0x20], R7 ;  /* 0x000020070e0075a7 */ /* 0x0044e4000800017f */
[----:B---3--:R-:W-:Y:S05]  /*a2a0*/  @!P0 NANOSLEEP.SYNCS 0x989680 ;  /* 0x009896800000895d */ /* 0x008fea0003900000 */
[----:B------:R-:W3:Y:S02]  /*a2b0*/  @!P0 SYNCS.PHASECHK.TRANS64 P0, [R14+URZ+0x20], R7 ;  /* 0x000020070e0085a7 */ /* 0x000ee4000800007f */
[----:B---3--:R-:W-:Y:S05]  /*a2c0*/  @!P0 BRA `(.L_x_216) ;  /* 0xfffffffc00f08947 */ /* 0x008fea000383ffff */
[----:B------:R-:W-:Y:S05]  /*a2d0*/  BRA `(.L_x_252) ;  /* 0xffffffe800c47947 */ /* 0x000fea000383ffff */
.L_x_224:
[----:B------:R-:W-:Y:S01]  /*a2e0*/  BSSY B0, `(.L_x_253) ;  /* 0x0000006000007945 */ /* 0x000fe20003800000 */
[----:B------:R-:W-:-:S07]  /*a2f0*/  MOV R15, 0xffffffff ;  /* 0xffffffff000f7802 */ /* 0x000fce0000000f00 */
[----:B-1----:R-:W-:Y:S05]  /*a300*/  WARPSYNC.COLLECTIVE R15, `(.L_x_254) ;  /* 0x000000000f0c7348 */ /* 0x002fea0003c00000 */
[----:B------:R-:W-:Y:S02]  /*a310*/  ELECT P6, UR62, PT ;  /* 0x00000000003e782f */ /* 0x000fe400038c0000 */
[----:B------:R-:W-:Y:S01]  /*a320*/  MOV R14, UR62 ;  /* 0x0000003e000e7c02 */ /* 0x000fe20008000f00 */
[----:B-1----:R-:W-:Y:S10]  /*a330*/  ENDCOLLECTIVE ;  /* 0x000000000000791b */ /* 0x002ff40003800000 */
.L_x_254:
[----:B------:R-:W-:Y:S05]  /*a340*/  BSYNC B0 ;  /* 0x0000000000007941 */ /* 0x000fea0003800000 */
.L_x_253:
[----:B------:R-:W-:Y:S05]  /*a350*/  BRA `(.L_x_255) ;  /* 0xfffffff400187947 */ /* 0x000fea000383ffff */
.L_x_226:
[----:B--2---:R2:W3:Y:S02]  /*a360*/  SYNCS.PHASECHK.TRANS64.TRYWAIT P0, [R5+URZ], R2 ;  /* 0x00000002050075a7 */ /* 0x0044e4000800017f */
[----:B---3--:R-:W-:Y:S05]  /*a370*/  @!P0 NANOSLEEP.SYNCS 0x989680 ;  /* 0x009896800000895d */ /* 0x008fea0003900000 */
[----:B------:R-:W3:Y:S02]  /*a380*/  @!P0 SYNCS.PHASECHK.TRANS64 P0, [R5+URZ], R2 ;  /* 0x00000002050085a7 */ /* 0x000ee4000800007f */
[----:B---3--:R-:W-:Y:S05]  /*a390*/  @!P0 BRA `(.L_x_226) ;  /* 0xfffffffc00f08947 */ /* 0x008fea000383ffff */
[----:B------:R-:W-:Y:S05]  /*a3a0*/  BRA `(.L_x_256) ;  /* 0xfffffff400547947 */ /* 0x000fea000383ffff */
.L_x_227:
[----:B--2---:R2:W3:Y:S02]  /*a3b0*/  SYNCS.PHASECHK.TRANS64.TRYWAIT P0, [R7+URZ], R4 ;  /* 0x00000004070075a7 */ /* 0x0044e4000800017f */
[----:B---3--:R-:W-:Y:S05]  /*a3c0*/  @!P0 NANOSLEEP.SYNCS 0x989680 ;  /* 0x009896800000895d */ /* 0x008fea0003900000 */
[----:B------:R-:W3:Y:S02]  /*a3d0*/  @!P0 SYNCS.PHASECHK.TRANS64 P0, [R7+URZ], R4 ;  /* 0x00000004070085a7 */ /* 0x000ee4000800007f */
[----:B---3--:R-:W-:Y:S05]  /*a3e0*/  @!P0 BRA `(.L_x_227) ;  /* 0xfffffffc00f08947 */ /* 0x008fea000383ffff */
[----:B------:R-:W-:Y:S05]  /*a3f0*/  BRA `(.L_x_257) ;  /* 0xfffffff400647947 */ /* 0x000fea000383ffff */
.L_x_228:
[----:B--2---:R2:W3:Y:S02]  /*a400*/  SYNCS.PHASECHK.TRANS64.TRYWAIT P0, [R6+URZ], R5 ;  /* 0x00000005060075a7 */ /* 0x0044e4000800017f */
[----:B---3--:R-:W-:Y:S05]  /*a410*/  @!P0 NANOSLEEP.SYNCS 0x989680 ;  /* 0x009896800000895d */ /* 0x008fea0003900000 */
[----:B------:R-:W3:Y:S02]  /*a420*/  @!P0 SYNCS.PHASECHK.TRANS64 P0, [R6+URZ], R5 ;  /* 0x00000005060085a7 */ /* 0x000ee4000800007f */
[----:B---3--:R-:W-:Y:S05]  /*a430*/  @!P0 BRA `(.L_x_228) ;  /* 0xfffffffc00f08947 */ /* 0x008fea000383ffff */
[----:B------:R-:W-:Y:S05]  /*a440*/  BRA `(.L_x_258) ;  /* 0xfffffff4006c7947 */ /* 0x000fea000383ffff */
.L_x_259:
[----:B------:R-:W-:-:S00]  /*a450*/  BRA `(.L_x_259) ;  /* 0xfffffffc00fc7947 */ /* 0x000fc0000383ffff */
[----:B------:R-:W-:-:S00]  /*a460*/  NOP ;  /* 0x0000000000007918 */ /* 0x000fc00000000000 */
        /* <DEDUP_REMOVED lines=9> */
.L_x_260:


//--------------------- .nv.global.init           --------------------------
	.section	.nv.global.init,"aw",@progbits
.nv.global.init:
	.type		$str$22,@object
	.size		$str$22,($str$26 - $str$22)
$str$22:
        /*0000*/ 	.byte	0x6b, 0x5f, 0x74, 0x69, 0x6c, 0x65, 0x5f, 0x63, 0x6f, 0x75, 0x6e, 0x74, 0x20, 0x3e, 0x3d, 0x20
        /*0010*/ 	.byte	0x31, 0x00
	.type		$str$26,@object
	.size		$str$26,($str$27 - $str$26)
$str$26:
        /*0012*/ 	.byte	0x28, 0x61, 0x64, 0x64, 0x72, 0x65, 0x73, 0x73, 0x20, 0x26, 0x20, 0x6d, 0x61, 0x73, 0x6b, 0x29
        /*0022*/ 	.byte	0x20, 0x3d, 0x3d, 0x20, 0x30, 0x00
	.type		$str$27,@object
	.size		$str$27,($str$23 - $str$27)
$str$27:
        /*0028*/ 	.byte	0x2f, 0x74, 0x6d, 0x70, 0x2f, 0x63, 0x75, 0x74, 0x6c, 0x61, 0x73, 0x73, 0x5f, 0x73, 0x77, 0x65
        /*0038*/ 	.byte	0x65, 0x70, 0x5f, 0x73, 0x72, 0x63, 0x2f, 0x69, 0x6e, 0x63, 0x6c, 0x75, 0x64, 0x65, 0x2f, 0x63
        /*0048*/ 	.byte	0x75, 0x74, 0x65, 0x2f, 0x70, 0x6f, 0x69, 0x6e, 0x74, 0x65, 0x72, 0x5f, 0x66, 0x6c, 0x61, 0x67
        /*0058*/ 	.byte	0x67, 0x65, 0x64, 0x2e, 0x68, 0x70, 0x70, 0x00
	.type		$str$23,@object
	.size		$str$23,(__unnamed_2 - $str$23)
$str$23:
        /*0060*/ 	.byte	0x2f, 0x74, 0x6d, 0x70, 0x2f, 0x63, 0x75, 0x74, 0x6c, 0x61, 0x73, 0x73, 0x5f, 0x73, 0x77, 0x65
        /*0070*/ 	.byte	0x65, 0x70, 0x5f, 0x73, 0x72, 0x63, 0x2f, 0x69, 0x6e, 0x63, 0x6c, 0x75, 0x64, 0x65, 0x2f, 0x63
        /*0080*/ 	.byte	0x75, 0x74, 0x6c, 0x61, 0x73, 0x73, 0x2f, 0x67, 0x65, 0x6d, 0x6d, 0x2f, 0x63, 0x6f, 0x6c, 0x6c
        /*0090*/ 	.byte	0x65, 0x63, 0x74, 0x69, 0x76, 0x65, 0x2f, 0x73, 0x6d, 0x39, 0x30, 0x5f, 0x6d, 0x6d, 0x61, 0x5f
        /*00a0*/ 	.byte	0x74, 0x6d, 0x61, 0x5f, 0x67, 0x6d, 0x6d, 0x61, 0x5f, 0x73, 0x73, 0x5f, 0x77, 0x61, 0x72, 0x70
        /*00b0*/ 	.byte	0x73, 0x70, 0x65, 0x63, 0x69, 0x61, 0x6c, 0x69, 0x7a, 0x65, 0x64, 0x2e, 0x68, 0x70, 0x70, 0x00
	.type		__unnamed_2,@object
	.size		__unnamed_2,(__unnamed_1 - __unnamed_2)
__unnamed_2:
        /*00c0*/ 	.byte	0x61, 0x75, 0x74, 0x6f, 0x20, 0x63, 0x75, 0x74, 0x65, 0x3a, 0x3a, 0x61, 0x73, 0x5f, 0x70, 0x6f
        /* <DEDUP_REMOVED lines=27> */
        /*0280*/ 	.byte	0x36, 0x3e, 0x3e, 0x3e, 0x3e, 0x3e, 0x5d, 0x00
	.type		__unnamed_1,@object
	.size		__unnamed_1,(.L_0 - __unnamed_1)
__unnamed_1:
        /* <DEDUP_REMOVED lines=181> */
        /*0dd8*/ 	.byte	0x74, 0x69, 0x74, 0x79, 0x5d, 0x00
.L_0:


//--------------------- .nv.shared._ZN7cutlass13device_kernelINS_4gemm6kernel13GemmUniversalIN4cute5tupleIJiiiiEEENS1_10collective13CollectiveMmaINS1_34MainloopSm90TmaGmmaWarpSpecializedILi4ENS5_IJNS4_1CILi2EEENSA_ILi1EEESC_EEENS1_35KernelTmaWarpSpecializedCooperativeEEENS5_IJNSA_ILi128EEENSA_ILi256EEENSA_ILi64EEEEEENS_6half_tENS5_IJlSC_lEEESK_SL_NS4_8TiledMMAINS4_8MMA_AtomIJNS4_4SM904GMMA26MMA_64x256x16_F32F16F16_SSILNSP_5MajorE0ELSR_0ELNSP_7ScaleInE1ELSS_1EEEEEENS4_6LayoutISD_NS5_IJSC_NSA_ILi0EEESW_EEEEENS5_IJNS4_10UnderscoreESZ_SZ_EEEEENS4_13SM90_TMA_LOADENS4_14ComposedLayoutINS4_7SwizzleILi3ELi4ELi3EEENS4_18smem_ptr_flag_bitsILi16EEENSV_INS5_IJNSA_ILi8EEESI_EEENS5_IJSI_SC_EEEEEEEvNS4_8identityENS4_23SM90_TMA_LOAD_MULTICASTES1C_vS1D_EENS_8epilogue10collective18CollectiveEpilogueINS1G_22Sm90TmaWarpSpecializedILi4ELi2ELi16ELb1ELb0EEEJSJ_NS5_IJSG_NSA_ILi32EEEEEESK_SL_SK_SL_NS1G_6fusion15FusionCallbacksIS1K_NS1N_17LinearCombinationISK_fSK_fLNS_15FloatRoundStyleE2EEESJ_S1M_JEEES12_NS13_INS14_ILi2ELi4ELi3EEES17_NSV_INS5_IJS18_S1L_EEENS5_IJS1L_SC_EEEEEEENS4_17SM75_U32x4_LDSM_NENS4_14SM90_TMA_STOREES1X_NS4_17SM90_U32x4_STSM_NENS4_9Copy_AtomIJS20_SK_EEEvEEEvvEEEEvNT_6ParamsE --------------------------
	.section	.nv.shared._ZN7cutlass13device_kernelINS_4gemm6kernel13GemmUniversalIN4cute5tupleIJiiiiEEENS1_10collective13CollectiveMmaINS1_34MainloopSm90TmaGmmaWarpSpecializedILi4ENS5_IJNS4_1CILi2EEENSA_ILi1EEESC_EEENS1_35KernelTmaWarpSpecializedCooperativeEEENS5_IJNSA_ILi128EEENSA_ILi256EEENSA_ILi64EEEEEENS_6half_tENS5_IJlSC_lEEESK_SL_NS4_8TiledMMAINS4_8MMA_AtomIJNS4_4SM904GMMA26MMA_64x256x16_F32F16F16_SSILNSP_5MajorE0ELSR_0ELNSP_7ScaleInE1ELSS_1EEEEEENS4_6LayoutISD_NS5_IJSC_NSA_ILi0EEESW_EEEEENS5_IJNS4_10UnderscoreESZ_SZ_EEEEENS4_13SM90_TMA_LOADENS4_14ComposedLayoutINS4_7SwizzleILi3ELi4ELi3EEENS4_18smem_ptr_flag_bitsILi16EEENSV_INS5_IJNSA_ILi8EEESI_EEENS5_IJSI_SC_EEEEEEEvNS4_8identityENS4_23SM90_TMA_LOAD_MULTICASTES1C_vS1D_EENS_8epilogue10collective18CollectiveEpilogueINS1G_22Sm90TmaWarpSpecializedILi4ELi2ELi16ELb1ELb0EEEJSJ_NS5_IJSG_NSA_ILi32EEEEEESK_SL_SK_SL_NS1G_6fusion15FusionCallbacksIS1K_NS1N_17LinearCombinationISK_fSK_fLNS_15FloatRoundStyleE2EEESJ_S1M_JEEES12_NS13_INS14_ILi2ELi4ELi3EEES17_NSV_INS5_IJS18_S1L_EEENS5_IJS1L_SC_EEEEEEENS4_17SM75_U32x4_LDSM_NENS4_14SM90_TMA_STOREES1X_NS4_17SM90_U32x4_STSM_NENS4_9Copy_AtomIJS20_SK_EEEvEEEvvEEEEvNT_6ParamsE,"aw",@nobits
	.sectionflags	@""
	.align	16
	.zero		1024


//--------------------- .nv.shared.reserved.0     --------------------------
	.section	.nv.shared.reserved.0,"aw",@nobits
	.weak		__nv_reservedSMEM_offset_0_alias
	.size		__nv_reservedSMEM_offset_0_alias, 0, 0
	.other		__nv_reservedSMEM_offset_0_alias,@"STO_CUDA_RESERVED_SHARED STV_DEFAULT"
__nv_reservedSMEM_offset_0_alias:
	.zero		0


//--------------------- .nv.global                --------------------------
	.section	.nv.global,"aw",@nobits
.nv.global:
	.type		_ZN39_INTERNAL_05064901_4_k_cu_4994c978_25934cute1_E,@object
	.size		_ZN39_INTERNAL_05064901_4_k_cu_4994c978_25934cute1_E,(_ZN39_INTERNAL_05064901_4_k_cu_4994c978_25934cuda3std3__45__cpo6cbeginE - _ZN39_INTERNAL_05064901_4_k_cu_4994c978_25934cute1_E)
_ZN39_INTERNAL_05064901_4_k_cu_4994c978_25934cute1_E:
	.zero		1
	.type		_ZN39_INTERNAL_05064901_4_k_cu_4994c978_25934cuda3std3__45__cpo6cbeginE,@object
	.size		_ZN39_INTERNAL_05064901_4_k_cu_4994c978_25934cuda3std3__45__cpo6cbeginE,(_ZN39_INTERNAL_05064901_4_k_cu_4994c978_25934cuda3std3__48in_placeE - _ZN39_INTERNAL_05064901_4_k_cu_4994c978_25934cuda3std3__45__cpo6cbeginE)
_ZN39_INTERNAL_05064901_4_k_cu_4994c978_25934cuda3std3__45__cpo6cbeginE:
	.zero		1
	.type		_ZN39_INTERNAL_05064901_4_k_cu_4994c978_25934cuda3std3__48in_placeE,@object
	.size		_ZN39_INTERNAL_05064901_4_k_cu_4994c978_25934cuda3std3__48in_placeE,(_ZN39_INTERNAL_05064901_4_k_cu_4994c978_25934cuda3std6ranges3__45__cpo9iter_moveE - _ZN39_INTERNAL_05064901_4_k_cu_4994c978_25934cuda3std3__48in_placeE)
_ZN39_INTERNAL_05064901_4_k_cu_4994c978_25934cuda3std3__48in_placeE:
	.zero		1
	.type		_ZN39_INTERNAL_05064901_4_k_cu_4994c978_25934cuda3std6ranges3__45__cpo9iter_moveE,@object
	.size		_ZN39_INTERNAL_05064901_4_k_cu_4994c978_25934cuda3std6ranges3__45__cpo9iter_moveE,(_ZN39_INTERNAL_05064901_4_k_cu_4994c978_25934cuda3std3__45__cpo5beginE - _ZN39_INTERNAL_05064901_4_k_cu_4994c978_25934cuda3std6ranges3__45__cpo9iter_moveE)
_ZN39_INTERNAL_05064901_4_k_cu_4994c978_25934cuda3std6ranges3__45__cpo9iter_moveE:
	.zero		1
	.type		_ZN39_INTERNAL_05064901_4_k_cu_4994c978_25934cuda3std3__45__cpo5beginE,@object
	.size		_ZN39_INTERNAL_05064901_4_k_cu_4994c978_25934cuda3std3__45__cpo5beginE,(_ZN39_INTERNAL_05064901_4_k_cu_4994c978_25934cuda3std3__441_GLOBAL__N__05064901_4_k_cu_4994c978_25936ignoreE - _ZN39_INTERNAL_05064901_4_k_cu_4994c978_25934cuda3std3__45__cpo5beginE)
_ZN39_INTERNAL_05064901_4_k_cu_4994c978_25934cuda3std3__45__cpo5beginE:
	.zero		1
	.type		_ZN39_INTERNAL_05064901_4_k_cu_4994c978_25934cuda3std3__441_GLOBAL__N__05064901_4_k_cu_4994c978_25936ignoreE,@object
	.size		_ZN39_INTERNAL_05064901_4_k_cu_4994c978_25934cuda3std3__441_GLOBAL__N__05064901_4_k_cu_4994c978_25936ignoreE,(_ZN39_INTERNAL_05064901_4_k_cu_4994c978_25934cute7productE - _ZN39_INTERNAL_05064901_4_k_cu_4994c978_25934cuda3std3__441_GLOBAL__N__05064901_4_k_cu_4994c978_25936ignoreE)
_ZN39_INTERNAL_05064901_4_k_cu_4994c978_25934cuda3std3__441_GLOBAL__N__05064901_4_k_cu_4994c978_25936ignoreE:
	.zero		1
	.type		_ZN39_INTERNAL_05064901_4_k_cu_4994c978_25934cute7productE,@object
	.size		_ZN39_INTERNAL_05064901_4_k_cu_4994c978_25934cute7productE,(_ZN39_INTERNAL_05064901_4_k_cu_4994c978_25934cuda3std3__45__cpo3endE - _ZN39_INTERNAL_05064901_4_k_cu_4994c978_25934cute7productE)
_ZN39_INTERNAL_05064901_4_k_cu_4994c978_25934cute7productE:
	.zero		1
	.type		_ZN39_INTERNAL_05064901_4_k_cu_4994c978_25934cuda3std3__45__cpo3endE,@object
	.size		_ZN39_INTERNAL_05064901_4_k_cu_4994c978_25934cuda3std3__45__cpo3endE,(_ZN39_INTERNAL_05064901_4_k_cu_4994c978_25934cuda3std3__419piecewise_constructE - _ZN39_INTERNAL_05064901_4_k_cu_4994c978_25934cuda3std3__45__cpo3endE)
_ZN39_INTERNAL_05064901_4_k_cu_4994c978_25934cuda3std3__45__cpo3endE:
	.zero		1
	.type		_ZN39_INTERNAL_05064901_4_k_cu_4994c978_25934cuda3std3__419piecewise_constructE,@object
	.size		_ZN39_INTERNAL_05064901_4_k_cu_4994c978_25934cuda3std3__419piecewise_constructE,(_ZN39_INTERNAL_05064901_4_k_cu_4994c978_25934cuda3std3__45__cpo4cendE - _ZN39_INTERNAL_05064901_4_k_cu_4994c978_25934cuda3std3__419piecewise_constructE)
_ZN39_INTERNAL_05064901_4_k_cu_4994c978_25934cuda3std3__419piecewise_constructE:
	.zero		1
	.type		_ZN39_INTERNAL_05064901_4_k_cu_4994c978_25934cuda3std3__45__cpo4cendE,@object
	.size		_ZN39_INTERNAL_05064901_4_k_cu_4994c978_25934cuda3std3__45__cpo4cendE,(_ZN39_INTERNAL_05064901_4_k_cu_4994c978_25934cuda3std6ranges3__45__cpo4swapE - _ZN39_INTERNAL_05064901_4_k_cu_4994c978_25934cuda3std3__45__cpo4cendE)
_ZN39_INTERNAL_05064901_4_k_cu_4994c978_25934cuda3std3__45__cpo4cendE:
	.zero		1
	.type		_ZN39_INTERNAL_05064901_4_k_cu_4994c978_25934cuda3std6ranges3__45__cpo4swapE,@object
	.size		_ZN39_INTERNAL_05064901_4_k_cu_4994c978_25934cuda3std6ranges3__45__cpo4swapE,(.L_9 - _ZN39_INTERNAL_05064901_4_k_cu_4994c978_25934cuda3std6ranges3__45__cpo4swapE)
_ZN39_INTERNAL_05064901_4_k_cu_4994c978_25934cuda3std6ranges3__45__cpo4swapE:
	.zero		1
.L_9:


//--------------------- .nv.constant0._ZN7cutlass13device_kernelINS_4gemm6kernel13GemmUniversalIN4cute5tupleIJiiiiEEENS1_10collective13CollectiveMmaINS1_34MainloopSm90TmaGmmaWarpSpecializedILi4ENS5_IJNS4_1CILi2EEENSA_ILi1EEESC_EEENS1_35KernelTmaWarpSpecializedCooperativeEEENS5_IJNSA_ILi128EEENSA_ILi256EEENSA_ILi64EEEEEENS_6half_tENS5_IJlSC_lEEESK_SL_NS4_8TiledMMAINS4_8MMA_AtomIJNS4_4SM904GMMA26MMA_64x256x16_F32F16F16_SSILNSP_5MajorE0ELSR_0ELNSP_7ScaleInE1ELSS_1EEEEEENS4_6LayoutISD_NS5_IJSC_NSA_ILi0EEESW_EEEEENS5_IJNS4_10UnderscoreESZ_SZ_EEEEENS4_13SM90_TMA_LOADENS4_14ComposedLayoutINS4_7SwizzleILi3ELi4ELi3EEENS4_18smem_ptr_flag_bitsILi16EEENSV_INS5_IJNSA_ILi8EEESI_EEENS5_IJSI_SC_EEEEEEEvNS4_8identityENS4_23SM90_TMA_LOAD_MULTICASTES1C_vS1D_EENS_8epilogue10collective18CollectiveEpilogueINS1G_22Sm90TmaWarpSpecializedILi4ELi2ELi16ELb1ELb0EEEJSJ_NS5_IJSG_NSA_ILi32EEEEEESK_SL_SK_SL_NS1G_6fusion15FusionCallbacksIS1K_NS1N_17LinearCombinationISK_fSK_fLNS_15FloatRoundStyleE2EEESJ_S1M_JEEES12_NS13_INS14_ILi2ELi4ELi3EEES17_NSV_INS5_IJS18_S1L_EEENS5_IJS1L_SC_EEEEEEENS4_17SM75_U32x4_LDSM_NENS4_14SM90_TMA_STOREES1X_NS4_17SM90_U32x4_STSM_NENS4_9Copy_AtomIJS20_SK_EEEvEEEvvEEEEvNT_6ParamsE --------------------------
	.section	.nv.constant0._ZN7cutlass13device_kernelINS_4gemm6kernel13GemmUniversalIN4cute5tupleIJiiiiEEENS1_10collective13CollectiveMmaINS1_34MainloopSm90TmaGmmaWarpSpecializedILi4ENS5_IJNS4_1CILi2EEENSA_ILi1EEESC_EEENS1_35KernelTmaWarpSpecializedCooperativeEEENS5_IJNSA_ILi128EEENSA_ILi256EEENSA_ILi64EEEEEENS_6half_tENS5_IJlSC_lEEESK_SL_NS4_8TiledMMAINS4_8MMA_AtomIJNS4_4SM904GMMA26MMA_64x256x16_F32F16F16_SSILNSP_5MajorE0ELSR_0ELNSP_7ScaleInE1ELSS_1EEEEEENS4_6LayoutISD_NS5_IJSC_NSA_ILi0EEESW_EEEEENS5_IJNS4_10UnderscoreESZ_SZ_EEEEENS4_13SM90_TMA_LOADENS4_14ComposedLayoutINS4_7SwizzleILi3ELi4ELi3EEENS4_18smem_ptr_flag_bitsILi16EEENSV_INS5_IJNSA_ILi8EEESI_EEENS5_IJSI_SC_EEEEEEEvNS4_8identityENS4_23SM90_TMA_LOAD_MULTICASTES1C_vS1D_EENS_8epilogue10collective18CollectiveEpilogueINS1G_22Sm90TmaWarpSpecializedILi4ELi2ELi16ELb1ELb0EEEJSJ_NS5_IJSG_NSA_ILi32EEEEEESK_SL_SK_SL_NS1G_6fusion15FusionCallbacksIS1K_NS1N_17LinearCombinationISK_fSK_fLNS_15FloatRoundStyleE2EEESJ_S1M_JEEES12_NS13_INS14_ILi2ELi4ELi3EEES17_NSV_INS5_IJS18_S1L_EEENS5_IJS1L_SC_EEEEEEENS4_17SM75_U32x4_LDSM_NENS4_14SM90_TMA_STOREES1X_NS4_17SM90_U32x4_STSM_NENS4_9Copy_AtomIJS20_SK_EEEvEEEvvEEEEvNT_6ParamsE,"a",@progbits
	.sectionflags	@""
	.align	4
.nv.constant0._ZN7cutlass13device_kernelINS_4gemm6kernel13GemmUniversalIN4cute5tupleIJiiiiEEENS1_10collective13CollectiveMmaINS1_34MainloopSm90TmaGmmaWarpSpecializedILi4ENS5_IJNS4_1CILi2EEENSA_ILi1EEESC_EEENS1_35KernelTmaWarpSpecializedCooperativeEEENS5_IJNSA_ILi128EEENSA_ILi256EEENSA_ILi64EEEEEENS_6half_tENS5_IJlSC_lEEESK_SL_NS4_8TiledMMAINS4_8MMA_AtomIJNS4_4SM904GMMA26MMA_64x256x16_F32F16F16_SSILNSP_5MajorE0ELSR_0ELNSP_7ScaleInE1ELSS_1EEEEEENS4_6LayoutISD_NS5_IJSC_NSA_ILi0EEESW_EEEEENS5_IJNS4_10UnderscoreESZ_SZ_EEEEENS4_13SM90_TMA_LOADENS4_14ComposedLayoutINS4_7SwizzleILi3ELi4ELi3EEENS4_18smem_ptr_flag_bitsILi16EEENSV_INS5_IJNSA_ILi8EEESI_EEENS5_IJSI_SC_EEEEEEEvNS4_8identityENS4_23SM90_TMA_LOAD_MULTICASTES1C_vS1D_EENS_8epilogue10collective18CollectiveEpilogueINS1G_22Sm90TmaWarpSpecializedILi4ELi2ELi16ELb1ELb0EEEJSJ_NS5_IJSG_NSA_ILi32EEEEEESK_SL_SK_SL_NS1G_6fusion15FusionCallbacksIS1K_NS1N_17LinearCombinationISK_fSK_fLNS_15FloatRoundStyleE2EEESJ_S1M_JEEES12_NS13_INS14_ILi2ELi4ELi3EEES17_NSV_INS5_IJS18_S1L_EEENS5_IJS1L_SC_EEEEEEENS4_17SM75_U32x4_LDSM_NENS4_14SM90_TMA_STOREES1X_NS4_17SM90_U32x4_STSM_NENS4_9Copy_AtomIJS20_SK_EEEvEEEvvEEEEvNT_6ParamsE:
	.zero		2432


//--------------------- SYMBOLS --------------------------

	.type		.nv.reservedSmem.offset0,@object
	.size		.nv.reservedSmem.offset0,0x4
	.type		__assertfail,@function
